//
// Generated by NVIDIA NVVM Compiler
//
// Compiler Build ID: CL-36424714
// Cuda compilation tools, release 13.0, V13.0.88
// Based on NVVM 20.0.0
//

.version 9.0
.target sm_100
.address_size 64

	// .globl	_Z16build_mask_tablePciPy
// _ZZ8shift_orPPcPiPyiPbE4prev has been demoted
// _ZZ8shift_orPPcPiPyiPbE5found has been demoted

.visible .entry _Z16build_mask_tablePciPy(
	.param .u64 .ptr .align 1 _Z16build_mask_tablePciPy_param_0,
	.param .u32 _Z16build_mask_tablePciPy_param_1,
	.param .u64 .ptr .align 1 _Z16build_mask_tablePciPy_param_2
)
{
	.reg .pred 	%p<2>;
	.reg .b32 	%r<10>;
	.reg .b64 	%rd<11>;

	ld.param.u64 	%rd1, [_Z16build_mask_tablePciPy_param_0];
	ld.param.u32 	%r1, [_Z16build_mask_tablePciPy_param_1];
	ld.param.u64 	%rd2, [_Z16build_mask_tablePciPy_param_2];
	cvta.to.global.u64 	%rd3, %rd2;
	cvta.to.global.u64 	%rd4, %rd1;
	mov.u32 	%r2, %ctaid.x;
	mov.u32 	%r3, %tid.x;
	mul.wide.u32 	%rd5, %r2, 8;
	add.s64 	%rd6, %rd3, %rd5;
	cvt.u64.u32 	%rd7, %r3;
	add.s64 	%rd8, %rd4, %rd7;
	ld.global.s8 	%r4, [%rd8];
	setp.eq.s32 	%p1, %r2, %r4;
	selp.u32 	%r5, 1, 0, %p1;
	not.b32 	%r6, %r3;
	add.s32 	%r7, %r1, %r6;
	shl.b32 	%r8, %r5, %r7;
	not.b32 	%r9, %r8;
	cvt.s64.s32 	%rd9, %r9;
	atom.global.and.b64 	%rd10, [%rd6], %rd9;
	ret;

}
	// .globl	_Z8shift_orPPcPiPyiPb
.visible .entry _Z8shift_orPPcPiPyiPb(
	.param .u64 .ptr .align 1 _Z8shift_orPPcPiPyiPb_param_0,
	.param .u64 .ptr .align 1 _Z8shift_orPPcPiPyiPb_param_1,
	.param .u64 .ptr .align 1 _Z8shift_orPPcPiPyiPb_param_2,
	.param .u32 _Z8shift_orPPcPiPyiPb_param_3,
	.param .u64 .ptr .align 1 _Z8shift_orPPcPiPyiPb_param_4
)
{
	.reg .pred 	%p<9>;
	.reg .b16 	%rs<2>;
	.reg .b32 	%r<18>;
	.reg .b64 	%rd<34>;
	// demoted variable
	.shared .align 8 .u64 _ZZ8shift_orPPcPiPyiPbE4prev;
	// demoted variable
	.shared .align 4 .u32 _ZZ8shift_orPPcPiPyiPbE5found;
	ld.param.u64 	%rd9, [_Z8shift_orPPcPiPyiPb_param_0];
	ld.param.u64 	%rd10, [_Z8shift_orPPcPiPyiPb_param_1];
	ld.param.u64 	%rd7, [_Z8shift_orPPcPiPyiPb_param_2];
	ld.param.u32 	%r7, [_Z8shift_orPPcPiPyiPb_param_3];
	ld.param.u64 	%rd8, [_Z8shift_orPPcPiPyiPb_param_4];
	cvta.to.global.u64 	%rd11, %rd10;
	cvta.to.global.u64 	%rd12, %rd9;
	mov.u32 	%r1, %ctaid.x;
	mul.wide.u32 	%rd13, %r1, 8;
	add.s64 	%rd14, %rd12, %rd13;
	ld.global.u64 	%rd1, [%rd14];
	mul.wide.u32 	%rd15, %r1, 4;
	add.s64 	%rd16, %rd11, %rd15;
	ld.global.u32 	%r2, [%rd16];
	mov.u32 	%r17, %tid.x;
	setp.ne.s32 	%p1, %r17, 0;
	@%p1 bra 	$L__BB1_2;
	mov.b32 	%r8, 0;
	st.shared.u32 	[_ZZ8shift_orPPcPiPyiPbE5found], %r8;
	mov.b64 	%rd17, -1;
	st.shared.u64 	[_ZZ8shift_orPPcPiPyiPbE4prev], %rd17;
$L__BB1_2:
	bar.sync 	0;
	ld.shared.u32 	%r9, [_ZZ8shift_orPPcPiPyiPbE5found];
	setp.ne.s32 	%p2, %r9, 0;
	setp.ge.s32 	%p3, %r17, %r2;
	or.pred  	%p4, %p2, %p3;
	@%p4 bra 	$L__BB1_7;
	cvt.u64.u32 	%rd18, %r1;
	sub.s32 	%r11, 65, %r7;
	cvt.u64.u32 	%rd2, %r11;
	cvt.u64.u32 	%rd3, %r17;
	mov.b64 	%rd19, 1;
	shl.b64 	%rd4, %rd19, %r17;
	cvta.to.global.u64 	%rd20, %rd8;
	add.s64 	%rd5, %rd20, %rd18;
	mov.u32 	%r4, %ntid.x;
	cvta.to.global.u64 	%rd6, %rd7;
	cvt.u32.u64 	%r12, %rd2;
	cvt.u32.u64 	%r14, %rd3;
$L__BB1_4:
	ld.shared.u64 	%rd21, [_ZZ8shift_orPPcPiPyiPbE4prev];
	shr.u64 	%rd22, %rd21, %r12;
	bar.sync 	0;
	mov.b64 	%rd23, 0;
	st.shared.u64 	[_ZZ8shift_orPPcPiPyiPbE4prev], %rd23;
	bar.sync 	0;
	cvt.u64.u32 	%rd24, %r17;
	add.s64 	%rd25, %rd1, %rd24;
	ld.s8 	%r13, [%rd25];
	mul.wide.s32 	%rd26, %r13, 8;
	add.s64 	%rd27, %rd6, %rd26;
	ld.global.u64 	%rd28, [%rd27];
	shl.b64 	%rd29, %rd28, %r14;
	or.b64  	%rd30, %rd29, %rd22;
	atom.shared.or.b64 	%rd31, [_ZZ8shift_orPPcPiPyiPbE4prev], %rd30;
	bar.sync 	0;
	ld.shared.u64 	%rd32, [_ZZ8shift_orPPcPiPyiPbE4prev];
	and.b64  	%rd33, %rd32, %rd4;
	setp.ne.s64 	%p5, %rd33, 0;
	@%p5 bra 	$L__BB1_6;
	atom.shared.add.u32 	%r15, [_ZZ8shift_orPPcPiPyiPbE5found], 1;
	mov.b16 	%rs1, 1;
	st.global.u8 	[%rd5], %rs1;
$L__BB1_6:
	bar.sync 	0;
	add.s32 	%r17, %r17, %r4;
	ld.shared.u32 	%r16, [_ZZ8shift_orPPcPiPyiPbE5found];
	setp.eq.s32 	%p6, %r16, 0;
	setp.lt.s32 	%p7, %r17, %r2;
	and.pred  	%p8, %p6, %p7;
	@%p8 bra 	$L__BB1_4;
$L__BB1_7:
	ret;

}
	// .globl	_Z18shift_or_optimizedPPcPiPyiPb
.visible .entry _Z18shift_or_optimizedPPcPiPyiPb(
	.param .u64 .ptr .align 1 _Z18shift_or_optimizedPPcPiPyiPb_param_0,
	.param .u64 .ptr .align 1 _Z18shift_or_optimizedPPcPiPyiPb_param_1,
	.param .u64 .ptr .align 1 _Z18shift_or_optimizedPPcPiPyiPb_param_2,
	.param .u32 _Z18shift_or_optimizedPPcPiPyiPb_param_3,
	.param .u64 .ptr .align 1 _Z18shift_or_optimizedPPcPiPyiPb_param_4
)
{
	.local .align 8 .b8 	__local_depot2[40];
	.reg .b64 	%SP;
	.reg .b64 	%SPL;
	.reg .pred 	%p<20>;
	.reg .b16 	%rs<5>;
	.reg .b32 	%r<201>;
	.reg .b64 	%rd<179>;

	mov.u64 	%SPL, __local_depot2;
	ld.param.u64 	%rd51, [_Z18shift_or_optimizedPPcPiPyiPb_param_0];
	ld.param.u64 	%rd52, [_Z18shift_or_optimizedPPcPiPyiPb_param_1];
	ld.param.u64 	%rd53, [_Z18shift_or_optimizedPPcPiPyiPb_param_2];
	ld.param.u32 	%r27, [_Z18shift_or_optimizedPPcPiPyiPb_param_3];
	ld.param.u64 	%rd50, [_Z18shift_or_optimizedPPcPiPyiPb_param_4];
	cvta.to.global.u64 	%rd1, %rd53;
	cvta.to.global.u64 	%rd54, %rd52;
	cvta.to.global.u64 	%rd55, %rd51;
	add.u64 	%rd2, %SPL, 0;
	mov.u32 	%r28, %ctaid.x;
	mul.wide.u32 	%rd57, %r28, 8;
	add.s64 	%rd58, %rd55, %rd57;
	ld.global.u64 	%rd59, [%rd58];
	cvta.to.global.u64 	%rd3, %rd59;
	mul.wide.u32 	%rd60, %r28, 4;
	add.s64 	%rd61, %rd54, %rd60;
	ld.global.u32 	%r1, [%rd61];
	mov.u32 	%r2, %ntid.x;
	mad.lo.s32 	%r3, %r27, 3, -1;
	mov.u32 	%r194, %tid.x;
	setp.ge.s32 	%p1, %r194, %r1;
	@%p1 bra 	$L__BB2_19;
	cvta.to.global.u64 	%rd62, %rd50;
	setp.lt.s32 	%p2, %r27, 1;
	cvt.u64.u32 	%rd63, %r194;
	add.s64 	%rd4, %rd62, %rd63;
	@%p2 bra 	$L__BB2_19;
	max.s32 	%r30, %r3, 1;
	add.s32 	%r31, %r194, 2;
	mad.lo.s32 	%r5, %r27, %r31, -1;
	and.b32  	%r6, %r30, 3;
	and.b32  	%r7, %r30, 2147483644;
	mov.b32 	%r193, 0;
$L__BB2_3:
	mul.lo.s32 	%r32, %r2, %r27;
	mul.lo.s32 	%r33, %r32, %r193;
	add.s32 	%r34, %r5, %r33;
	min.s32 	%r199, %r1, %r34;
	mov.u32 	%r35, %tid.x;
	mad.lo.s32 	%r36, %r27, %r35, %r33;
	min.s32 	%r11, %r199, %r36;
	sub.s32 	%r37, %r199, %r11;
	add.s32 	%r12, %r37, 1;
	mul.lo.s32 	%r38, %r194, %r27;
	setp.gt.s32 	%p3, %r38, %r1;
	@%p3 bra 	$L__BB2_19;
	setp.lt.u32 	%p4, %r37, 3;
	mov.b64 	%rd158, 0;
	mov.u64 	%rd157, %rd158;
	mov.u64 	%rd156, %rd158;
	mov.u64 	%rd155, %rd158;
	mov.u64 	%rd154, %rd158;
	@%p4 bra 	$L__BB2_21;
	and.b32  	%r40, %r12, -4;
	neg.s32 	%r195, %r40;
	mov.b64 	%rd158, 0;
	bra.uni 	$L__BB2_20;
$L__BB2_6:
	shr.u32 	%r177, %r197, 6;
	mul.wide.u32 	%rd122, %r177, 8;
	add.s64 	%rd123, %rd2, %rd122;
	ld.local.u64 	%rd124, [%rd123];
	and.b32  	%r178, %r197, 60;
	mov.b64 	%rd125, 1;
	shl.b64 	%rd126, %rd125, %r178;
	add.s32 	%r179, %r197, 1;
	and.b32  	%r180, %r179, 61;
	shl.b64 	%rd127, %rd125, %r180;
	or.b64  	%rd128, %rd126, %rd127;
	add.s32 	%r181, %r197, 2;
	and.b32  	%r182, %r181, 62;
	shl.b64 	%rd129, %rd125, %r182;
	add.s32 	%r183, %r197, 3;
	and.b32  	%r184, %r183, 63;
	shl.b64 	%rd130, %rd125, %r184;
	or.b64  	%rd131, %rd130, %rd129;
	or.b64  	%rd132, %rd128, %rd131;
	and.b64  	%rd133, %rd124, %rd132;
	setp.eq.s64 	%p11, %rd133, %rd132;
	@%p11 bra 	$L__BB2_8;
	mov.b16 	%rs1, 1;
	st.global.u8 	[%rd4], %rs1;
$L__BB2_8:
	add.s32 	%r197, %r197, 4;
	setp.ne.s32 	%p12, %r197, %r7;
	mov.u32 	%r198, %r7;
	@%p12 bra 	$L__BB2_6;
$L__BB2_9:
	setp.eq.s32 	%p13, %r6, 0;
	@%p13 bra 	$L__BB2_18;
	shr.u32 	%r185, %r198, 6;
	mul.wide.u32 	%rd134, %r185, 8;
	add.s64 	%rd135, %rd2, %rd134;
	ld.local.u64 	%rd136, [%rd135];
	and.b32  	%r186, %r198, 63;
	shr.u64 	%rd137, %rd136, %r186;
	and.b64  	%rd138, %rd137, 1;
	setp.eq.b64 	%p14, %rd138, 1;
	@%p14 bra 	$L__BB2_12;
	mov.b16 	%rs2, 1;
	st.global.u8 	[%rd4], %rs2;
$L__BB2_12:
	setp.eq.s32 	%p15, %r6, 1;
	@%p15 bra 	$L__BB2_18;
	add.s32 	%r187, %r198, 1;
	shr.u32 	%r188, %r187, 6;
	mul.wide.u32 	%rd139, %r188, 8;
	add.s64 	%rd140, %rd2, %rd139;
	ld.local.u64 	%rd141, [%rd140];
	and.b32  	%r189, %r187, 63;
	shr.u64 	%rd142, %rd141, %r189;
	and.b64  	%rd143, %rd142, 1;
	setp.eq.b64 	%p16, %rd143, 1;
	@%p16 bra 	$L__BB2_15;
	mov.b16 	%rs3, 1;
	st.global.u8 	[%rd4], %rs3;
$L__BB2_15:
	setp.eq.s32 	%p17, %r6, 2;
	@%p17 bra 	$L__BB2_18;
	add.s32 	%r190, %r198, 2;
	shr.u32 	%r191, %r190, 6;
	mul.wide.u32 	%rd144, %r191, 8;
	add.s64 	%rd145, %rd2, %rd144;
	ld.local.u64 	%rd146, [%rd145];
	and.b32  	%r192, %r190, 63;
	shr.u64 	%rd147, %rd146, %r192;
	and.b64  	%rd148, %rd147, 1;
	setp.eq.b64 	%p18, %rd148, 1;
	@%p18 bra 	$L__BB2_18;
	mov.b16 	%rs4, 1;
	st.global.u8 	[%rd4], %rs4;
$L__BB2_18:
	add.s32 	%r194, %r194, %r2;
	setp.lt.s32 	%p19, %r194, %r1;
	add.s32 	%r193, %r193, 1;
	@%p19 bra 	$L__BB2_3;
$L__BB2_19:
	ret;
$L__BB2_20:
	.pragma "nounroll";
	cvt.s64.s32 	%rd67, %r199;
	add.s64 	%rd68, %rd3, %rd67;
	mov.b64 	{%r41, %r42}, %rd154;
	mov.b64 	{%r43, %r44}, %rd155;
	shf.l.wrap.b32 	%r45, %r44, %r41, 1;
	shf.l.wrap.b32 	%r46, %r41, %r42, 1;
	mov.b64 	%rd69, {%r45, %r46};
	mov.b64 	{%r47, %r48}, %rd156;
	shf.l.wrap.b32 	%r49, %r48, %r43, 1;
	shf.l.wrap.b32 	%r50, %r43, %r44, 1;
	mov.b64 	%rd70, {%r49, %r50};
	mov.b64 	{%r51, %r52}, %rd157;
	shf.l.wrap.b32 	%r53, %r52, %r47, 1;
	shf.l.wrap.b32 	%r54, %r47, %r48, 1;
	mov.b64 	%rd71, {%r53, %r54};
	mov.b64 	{%r55, %r56}, %rd158;
	shf.l.wrap.b32 	%r57, %r56, %r51, 1;
	shf.l.wrap.b32 	%r58, %r51, %r52, 1;
	mov.b64 	%rd72, {%r57, %r58};
	shl.b64 	%rd73, %rd158, 1;
	ld.global.s8 	%r59, [%rd68];
	mul.wide.s32 	%rd74, %r59, 8;
	add.s64 	%rd75, %rd1, %rd74;
	ld.global.u64 	%rd76, [%rd75];
	or.b64  	%rd77, %rd73, %rd76;
	mov.b64 	{%r60, %r61}, %rd69;
	mov.b64 	{%r62, %r63}, %rd70;
	shf.l.wrap.b32 	%r64, %r63, %r60, 1;
	shf.l.wrap.b32 	%r65, %r60, %r61, 1;
	mov.b64 	%rd78, {%r64, %r65};
	mov.b64 	{%r66, %r67}, %rd71;
	shf.l.wrap.b32 	%r68, %r67, %r62, 1;
	shf.l.wrap.b32 	%r69, %r62, %r63, 1;
	mov.b64 	%rd79, {%r68, %r69};
	mov.b64 	{%r70, %r71}, %rd72;
	shf.l.wrap.b32 	%r72, %r71, %r66, 1;
	shf.l.wrap.b32 	%r73, %r66, %r67, 1;
	mov.b64 	%rd80, {%r72, %r73};
	mov.b64 	{%r74, %r75}, %rd77;
	shf.l.wrap.b32 	%r76, %r75, %r70, 1;
	shf.l.wrap.b32 	%r77, %r70, %r71, 1;
	mov.b64 	%rd81, {%r76, %r77};
	shl.b64 	%rd82, %rd77, 1;
	ld.global.s8 	%r78, [%rd68+-1];
	mul.wide.s32 	%rd83, %r78, 8;
	add.s64 	%rd84, %rd1, %rd83;
	ld.global.u64 	%rd85, [%rd84];
	or.b64  	%rd86, %rd82, %rd85;
	mov.b64 	{%r79, %r80}, %rd78;
	mov.b64 	{%r81, %r82}, %rd79;
	shf.l.wrap.b32 	%r83, %r82, %r79, 1;
	shf.l.wrap.b32 	%r84, %r79, %r80, 1;
	mov.b64 	%rd87, {%r83, %r84};
	mov.b64 	{%r85, %r86}, %rd80;
	shf.l.wrap.b32 	%r87, %r86, %r81, 1;
	shf.l.wrap.b32 	%r88, %r81, %r82, 1;
	mov.b64 	%rd88, {%r87, %r88};
	mov.b64 	{%r89, %r90}, %rd81;
	shf.l.wrap.b32 	%r91, %r90, %r85, 1;
	shf.l.wrap.b32 	%r92, %r85, %r86, 1;
	mov.b64 	%rd89, {%r91, %r92};
	mov.b64 	{%r93, %r94}, %rd86;
	shf.l.wrap.b32 	%r95, %r94, %r89, 1;
	shf.l.wrap.b32 	%r96, %r89, %r90, 1;
	mov.b64 	%rd90, {%r95, %r96};
	shl.b64 	%rd91, %rd86, 1;
	ld.global.s8 	%r97, [%rd68+-2];
	mul.wide.s32 	%rd92, %r97, 8;
	add.s64 	%rd93, %rd1, %rd92;
	ld.global.u64 	%rd94, [%rd93];
	or.b64  	%rd95, %rd91, %rd94;
	mov.b64 	{%r98, %r99}, %rd87;
	mov.b64 	{%r100, %r101}, %rd88;
	shf.l.wrap.b32 	%r102, %r101, %r98, 1;
	shf.l.wrap.b32 	%r103, %r98, %r99, 1;
	mov.b64 	%rd154, {%r102, %r103};
	mov.b64 	{%r104, %r105}, %rd89;
	shf.l.wrap.b32 	%r106, %r105, %r100, 1;
	shf.l.wrap.b32 	%r107, %r100, %r101, 1;
	mov.b64 	%rd155, {%r106, %r107};
	mov.b64 	{%r108, %r109}, %rd90;
	shf.l.wrap.b32 	%r110, %r109, %r104, 1;
	shf.l.wrap.b32 	%r111, %r104, %r105, 1;
	mov.b64 	%rd156, {%r110, %r111};
	mov.b64 	{%r112, %r113}, %rd95;
	shf.l.wrap.b32 	%r114, %r113, %r108, 1;
	shf.l.wrap.b32 	%r115, %r108, %r109, 1;
	mov.b64 	%rd157, {%r114, %r115};
	shl.b64 	%rd96, %rd95, 1;
	ld.global.s8 	%r116, [%rd68+-3];
	mul.wide.s32 	%rd97, %r116, 8;
	add.s64 	%rd98, %rd1, %rd97;
	ld.global.u64 	%rd99, [%rd98];
	or.b64  	%rd158, %rd96, %rd99;
	add.s32 	%r199, %r199, -4;
	add.s32 	%r195, %r195, 4;
	setp.eq.s32 	%p5, %r195, 0;
	@%p5 bra 	$L__BB2_21;
	bra.uni 	$L__BB2_20;
$L__BB2_21:
	and.b32  	%r24, %r12, 3;
	setp.eq.s32 	%p6, %r24, 0;
	@%p6 bra 	$L__BB2_26;
	setp.eq.s32 	%p7, %r24, 1;
	@%p7 bra 	$L__BB2_24;
	mov.b64 	{%r117, %r118}, %rd154;
	mov.b64 	{%r119, %r120}, %rd155;
	shf.l.wrap.b32 	%r121, %r120, %r117, 1;
	shf.l.wrap.b32 	%r122, %r117, %r118, 1;
	mov.b64 	%rd101, {%r121, %r122};
	mov.b64 	{%r123, %r124}, %rd156;
	shf.l.wrap.b32 	%r125, %r124, %r119, 1;
	shf.l.wrap.b32 	%r126, %r119, %r120, 1;
	mov.b64 	%rd102, {%r125, %r126};
	mov.b64 	{%r127, %r128}, %rd157;
	shf.l.wrap.b32 	%r129, %r128, %r123, 1;
	shf.l.wrap.b32 	%r130, %r123, %r124, 1;
	mov.b64 	%rd103, {%r129, %r130};
	mov.b64 	{%r131, %r132}, %rd158;
	shf.l.wrap.b32 	%r133, %r132, %r127, 1;
	shf.l.wrap.b32 	%r134, %r127, %r128, 1;
	mov.b64 	%rd104, {%r133, %r134};
	shl.b64 	%rd105, %rd158, 1;
	cvt.s64.s32 	%rd106, %r199;
	add.s64 	%rd107, %rd3, %rd106;
	ld.global.s8 	%r135, [%rd107];
	mul.wide.s32 	%rd108, %r135, 8;
	add.s64 	%rd109, %rd1, %rd108;
	ld.global.u64 	%rd110, [%rd109];
	or.b64  	%rd111, %rd105, %rd110;
	mov.b64 	{%r136, %r137}, %rd101;
	mov.b64 	{%r138, %r139}, %rd102;
	shf.l.wrap.b32 	%r140, %r139, %r136, 1;
	shf.l.wrap.b32 	%r141, %r136, %r137, 1;
	mov.b64 	%rd154, {%r140, %r141};
	mov.b64 	{%r142, %r143}, %rd103;
	shf.l.wrap.b32 	%r144, %r143, %r138, 1;
	shf.l.wrap.b32 	%r145, %r138, %r139, 1;
	mov.b64 	%rd155, {%r144, %r145};
	mov.b64 	{%r146, %r147}, %rd104;
	shf.l.wrap.b32 	%r148, %r147, %r142, 1;
	shf.l.wrap.b32 	%r149, %r142, %r143, 1;
	mov.b64 	%rd156, {%r148, %r149};
	mov.b64 	{%r150, %r151}, %rd111;
	shf.l.wrap.b32 	%r152, %r151, %r146, 1;
	shf.l.wrap.b32 	%r153, %r146, %r147, 1;
	mov.b64 	%rd157, {%r152, %r153};
	shl.b64 	%rd112, %rd111, 1;
	ld.global.s8 	%r154, [%rd107+-1];
	mul.wide.s32 	%rd113, %r154, 8;
	add.s64 	%rd114, %rd1, %rd113;
	ld.global.u64 	%rd115, [%rd114];
	or.b64  	%rd158, %rd112, %rd115;
	add.s32 	%r199, %r199, -2;
$L__BB2_24:
	and.b32  	%r155, %r12, 1;
	setp.eq.b32 	%p8, %r155, 1;
	not.pred 	%p9, %p8;
	@%p9 bra 	$L__BB2_26;
	mov.b64 	{%r156, %r157}, %rd154;
	mov.b64 	{%r158, %r159}, %rd155;
	shf.l.wrap.b32 	%r160, %r159, %r156, 1;
	shf.l.wrap.b32 	%r161, %r156, %r157, 1;
	mov.b64 	%rd154, {%r160, %r161};
	mov.b64 	{%r162, %r163}, %rd156;
	shf.l.wrap.b32 	%r164, %r163, %r158, 1;
	shf.l.wrap.b32 	%r165, %r158, %r159, 1;
	mov.b64 	%rd155, {%r164, %r165};
	mov.b64 	{%r166, %r167}, %rd157;
	shf.l.wrap.b32 	%r168, %r167, %r162, 1;
	shf.l.wrap.b32 	%r169, %r162, %r163, 1;
	mov.b64 	%rd156, {%r168, %r169};
	mov.b64 	{%r170, %r171}, %rd158;
	shf.l.wrap.b32 	%r172, %r171, %r166, 1;
	shf.l.wrap.b32 	%r173, %r166, %r167, 1;
	mov.b64 	%rd157, {%r172, %r173};
	shl.b64 	%rd116, %rd158, 1;
	cvt.s64.s32 	%rd117, %r199;
	add.s64 	%rd118, %rd3, %rd117;
	ld.global.s8 	%r174, [%rd118];
	mul.wide.s32 	%rd119, %r174, 8;
	add.s64 	%rd120, %rd1, %rd119;
	ld.global.u64 	%rd121, [%rd120];
	or.b64  	%rd158, %rd116, %rd121;
$L__BB2_26:
	setp.lt.s32 	%p10, %r3, 4;
	st.local.u64 	[%rd2], %rd154;
	st.local.u64 	[%rd2+8], %rd155;
	st.local.u64 	[%rd2+16], %rd156;
	st.local.u64 	[%rd2+24], %rd157;
	st.local.u64 	[%rd2+32], %rd158;
	mov.b32 	%r198, 0;
	@%p10 bra 	$L__BB2_9;
	mov.b32 	%r197, 0;
	bra.uni 	$L__BB2_6;

}


// ===== COMPILED SASS (sm_100) =====

	.target	sm_100

	.elftype	@"ET_EXEC"


//--------------------- .note.nv.tkinfo           --------------------------
	.section	.note.nv.tkinfo,"",@"SHT_NOTE"
	.sectionflags	@"SHF_NOTE_NV_TKINFO"
	.tkinfo
        /*0018*/ 	.word	0x00000002
        /*0030*/ 	.string	""
        /*0030*/ 	.string	"ptxas"
        /*0030*/ 	.string	"Cuda compilation tools, release 13.0, V13.0.88"
        /*0030*/ 	.string	"Build cuda_13.0.r13.0/compiler.36424714_0"
        /*0030*/ 	.string	"-arch sm_100 -m 64 "



//--------------------- .note.nv.cuinfo           --------------------------
	.section	.note.nv.cuinfo,"",@"SHT_NOTE"
	.sectionflags	@"SHF_NOTE_NV_CUINFO"
        /*0018*/ 	.short	0x0002
        /*001a*/ 	.short	0x0064
        /*001c*/ 	.short	0x0082
	.zero		2


//--------------------- .nv.info                  --------------------------
	.section	.nv.info,"",@"SHT_CUDA_INFO"
	.align	4


	//----- nvinfo : EIATTR_REGCOUNT
	.align		4
        /*0000*/ 	.byte	0x04, 0x2f
        /*0002*/ 	.short	(.L_1 - .L_0)
	.align		4
.L_0:
        /*0004*/ 	.word	index@(_Z16build_mask_tablePciPy)
        /*0008*/ 	.word	0x0000000c


	//----- nvinfo : EIATTR_FRAME_SIZE
	.align		4
.L_1:
        /*000c*/ 	.byte	0x04, 0x11
        /*000e*/ 	.short	(.L_3 - .L_2)
	.align		4
.L_2:
        /*0010*/ 	.word	index@(_Z16build_mask_tablePciPy)
        /*0014*/ 	.word	0x00000000


	//----- nvinfo : EIATTR_REGCOUNT
	.align		4
.L_3:
        /*0018*/ 	.byte	0x04, 0x2f
        /*001a*/ 	.short	(.L_5 - .L_4)
	.align		4
.L_4:
        /*001c*/ 	.word	index@(_Z8shift_orPPcPiPyiPb)
        /*0020*/ 	.word	0x00000016


	//----- nvinfo : EIATTR_FRAME_SIZE
	.align		4
.L_5:
        /*0024*/ 	.byte	0x04, 0x11
        /*0026*/ 	.short	(.L_7 - .L_6)
	.align		4
.L_6:
        /*0028*/ 	.word	index@(_Z8shift_orPPcPiPyiPb)
        /*002c*/ 	.word	0x00000000


	//----- nvinfo : EIATTR_REGCOUNT
	.align		4
.L_7:
        /*0030*/ 	.byte	0x04, 0x2f
        /*0032*/ 	.short	(.L_9 - .L_8)
	.align		4
.L_8:
        /*0034*/ 	.word	index@(_Z18shift_or_optimizedPPcPiPyiPb)
        /*0038*/ 	.word	0x00000020


	//----- nvinfo : EIATTR_FRAME_SIZE
	.align		4
.L_9:
        /*003c*/ 	.byte	0x04, 0x11
        /*003e*/ 	.short	(.L_11 - .L_10)
	.align		4
.L_10:
        /*0040*/ 	.word	index@(_Z18shift_or_optimizedPPcPiPyiPb)
        /*0044*/ 	.word	0x00000028


	//----- nvinfo : EIATTR_MIN_STACK_SIZE
	.align		4
.L_11:
        /*0048*/ 	.byte	0x04, 0x12
        /*004a*/ 	.short	(.L_13 - .L_12)
	.align		4
.L_12:
        /*004c*/ 	.word	index@(_Z18shift_or_optimizedPPcPiPyiPb)
        /*0050*/ 	.word	0x00000028


	//----- nvinfo : EIATTR_MIN_STACK_SIZE
	.align		4
.L_13:
        /*0054*/ 	.byte	0x04, 0x12
        /*0056*/ 	.short	(.L_15 - .L_14)
	.align		4
.L_14:
        /*0058*/ 	.word	index@(_Z8shift_orPPcPiPyiPb)
        /*005c*/ 	.word	0x00000000


	//----- nvinfo : EIATTR_MIN_STACK_SIZE
	.align		4
.L_15:
        /*0060*/ 	.byte	0x04, 0x12
        /*0062*/ 	.short	(.L_17 - .L_16)
	.align		4
.L_16:
        /*0064*/ 	.word	index@(_Z16build_mask_tablePciPy)
        /*0068*/ 	.word	0x00000000
.L_17:


//--------------------- .nv.compat                --------------------------
	.section	.nv.compat,"",@"SHT_CUDA_COMPAT_INFO"
	.align	4
        /*0000*/ 	.byte	0x02, 0x09, 0x00, 0x00, 0x02, 0x02, 0x01, 0x00, 0x02, 0x05, 0x05, 0x00, 0x03, 0x07, 0x01, 0x01
        /*0010*/ 	.byte	0x02, 0x03, 0x00, 0x00, 0x02, 0x06, 0x01, 0x00, 0x04, 0x0b, 0x08, 0x00, 0x09, 0x00, 0x00, 0x00
        /*0020*/ 	.byte	0x00, 0x00, 0x00, 0x00


//--------------------- .nv.info._Z18shift_or_optimizedPPcPiPyiPb --------------------------
	.section	.nv.info._Z18shift_or_optimizedPPcPiPyiPb,"",@"SHT_CUDA_INFO"
	.sectionflags	@""
	.align	4


	//----- nvinfo : EIATTR_CUDA_API_VERSION
	.align		4
        /*0000*/ 	.byte	0x04, 0x37
        /*0002*/ 	.short	(.L_19 - .L_18)
.L_18:
        /*0004*/ 	.word	0x00000082


	//----- nvinfo : EIATTR_KPARAM_INFO
	.align		4
.L_19:
        /*0008*/ 	.byte	0x04, 0x17
        /*000a*/ 	.short	(.L_21 - .L_20)
.L_20:
        /*000c*/ 	.word	0x00000000
        /*0010*/ 	.short	0x0004
        /*0012*/ 	.short	0x0020
        /*0014*/ 	.byte	0x00, 0xf5, 0x21, 0x00


	//----- nvinfo : EIATTR_KPARAM_INFO
	.align		4
.L_21:
        /*0018*/ 	.byte	0x04, 0x17
        /*001a*/ 	.short	(.L_23 - .L_22)
.L_22:
        /*001c*/ 	.word	0x00000000
        /*0020*/ 	.short	0x0003
        /*0022*/ 	.short	0x0018
        /*0024*/ 	.byte	0x00, 0xf0, 0x11, 0x00


	//----- nvinfo : EIATTR_KPARAM_INFO
	.align		4
.L_23:
        /*0028*/ 	.byte	0x04, 0x17
        /*002a*/ 	.short	(.L_25 - .L_24)
.L_24:
        /*002c*/ 	.word	0x00000000
        /*0030*/ 	.short	0x0002
        /*0032*/ 	.short	0x0010
        /*0034*/ 	.byte	0x00, 0xf5, 0x21, 0x00


	//----- nvinfo : EIATTR_KPARAM_INFO
	.align		4
.L_25:
        /*0038*/ 	.byte	0x04, 0x17
        /*003a*/ 	.short	(.L_27 - .L_26)
.L_26:
        /*003c*/ 	.word	0x00000000
        /*0040*/ 	.short	0x0001
        /*0042*/ 	.short	0x0008
        /*0044*/ 	.byte	0x00, 0xf5, 0x21, 0x00


	//----- nvinfo : EIATTR_KPARAM_INFO
	.align		4
.L_27:
        /*0048*/ 	.byte	0x04, 0x17
        /*004a*/ 	.short	(.L_29 - .L_28)
.L_28:
        /*004c*/ 	.word	0x00000000
        /*0050*/ 	.short	0x0000
        /*0052*/ 	.short	0x0000
        /*0054*/ 	.byte	0x00, 0xf5, 0x21, 0x00


	//----- nvinfo : EIATTR_SPARSE_MMA_MASK
	.align		4
.L_29:
        /*0058*/ 	.byte	0x03, 0x50
        /*005a*/ 	.short	0x0000


	//----- nvinfo : EIATTR_MAXREG_COUNT
	.align		4
        /*005c*/ 	.byte	0x03, 0x1b
        /*005e*/ 	.short	0x00ff


	//----- nvinfo : EIATTR_MERCURY_ISA_VERSION
	.align		4
        /*0060*/ 	.byte	0x03, 0x5f
        /*0062*/ 	.short	0x0101


	//----- nvinfo : EIATTR_VRC_CTA_INIT_COUNT
	.align		4
        /*0064*/ 	.byte	0x02, 0x4a
	.zero		1
	.zero		1


	//----- nvinfo : EIATTR_EXIT_INSTR_OFFSETS
	.align		4
        /*0068*/ 	.byte	0x04, 0x1c
        /*006a*/ 	.short	(.L_31 - .L_30)


	//   ....[0]....
.L_30:
        /*006c*/ 	.word	0x000000b0


	//   ....[1]....
        /*0070*/ 	.word	0x00000140


	//   ....[2]....
        /*0074*/ 	.word	0x00000280


	//   ....[3]....
        /*0078*/ 	.word	0x00001dd0


	//----- nvinfo : EIATTR_CRS_STACK_SIZE
	.align		4
.L_31:
        /*007c*/ 	.byte	0x04, 0x1e
        /*007e*/ 	.short	(.L_33 - .L_32)
.L_32:
        /*0080*/ 	.word	0x00000000


	//----- nvinfo : EIATTR_CBANK_PARAM_SIZE
	.align		4
.L_33:
        /*0084*/ 	.byte	0x03, 0x19
        /*0086*/ 	.short	0x0028


	//----- nvinfo : EIATTR_PARAM_CBANK
	.align		4
        /*0088*/ 	.byte	0x04, 0x0a
        /*008a*/ 	.short	(.L_35 - .L_34)
	.align		4
.L_34:
        /*008c*/ 	.word	index@(.nv.constant0._Z18shift_or_optimizedPPcPiPyiPb)
        /*0090*/ 	.short	0x0380
        /*0092*/ 	.short	0x0028


	//----- nvinfo : EIATTR_SW_WAR
	.align		4
.L_35:
        /*0094*/ 	.byte	0x04, 0x36
        /*0096*/ 	.short	(.L_37 - .L_36)
.L_36:
        /*0098*/ 	.word	0x00000008
.L_37:


//--------------------- .nv.info._Z8shift_orPPcPiPyiPb --------------------------
	.section	.nv.info._Z8shift_orPPcPiPyiPb,"",@"SHT_CUDA_INFO"
	.sectionflags	@""
	.align	4


	//----- nvinfo : EIATTR_CUDA_API_VERSION
	.align		4
        /*0000*/ 	.byte	0x04, 0x37
        /*0002*/ 	.short	(.L_39 - .L_38)
.L_38:
        /*0004*/ 	.word	0x00000082


	//----- nvinfo : EIATTR_KPARAM_INFO
	.align		4
.L_39:
        /*0008*/ 	.byte	0x04, 0x17
        /*000a*/ 	.short	(.L_41 - .L_40)
.L_40:
        /*000c*/ 	.word	0x00000000
        /*0010*/ 	.short	0x0004
        /*0012*/ 	.short	0x0020
        /*0014*/ 	.byte	0x00, 0xf5, 0x21, 0x00


	//----- nvinfo : EIATTR_KPARAM_INFO
	.align		4
.L_41:
        /*0018*/ 	.byte	0x04, 0x17
        /*001a*/ 	.short	(.L_43 - .L_42)
.L_42:
        /*001c*/ 	.word	0x00000000
        /*0020*/ 	.short	0x0003
        /*0022*/ 	.short	0x0018
        /*0024*/ 	.byte	0x00, 0xf0, 0x11, 0x00


	//----- nvinfo : EIATTR_KPARAM_INFO
	.align		4
.L_43:
        /*0028*/ 	.byte	0x04, 0x17
        /*002a*/ 	.short	(.L_45 - .L_44)
.L_44:
        /*002c*/ 	.word	0x00000000
        /*0030*/ 	.short	0x0002
        /*0032*/ 	.short	0x0010
        /*0034*/ 	.byte	0x00, 0xf5, 0x21, 0x00


	//----- nvinfo : EIATTR_KPARAM_INFO
	.align		4
.L_45:
        /*0038*/ 	.byte	0x04, 0x17
        /*003a*/ 	.short	(.L_47 - .L_46)
.L_46:
        /*003c*/ 	.word	0x00000000
        /*0040*/ 	.short	0x0001
        /*0042*/ 	.short	0x0008
        /*0044*/ 	.byte	0x00, 0xf5, 0x21, 0x00


	//----- nvinfo : EIATTR_KPARAM_INFO
	.align		4
.L_47:
        /*0048*/ 	.byte	0x04, 0x17
        /*004a*/ 	.short	(.L_49 - .L_48)
.L_48:
        /*004c*/ 	.word	0x00000000
        /*0050*/ 	.short	0x0000
        /*0052*/ 	.short	0x0000
        /*0054*/ 	.byte	0x00, 0xf5, 0x21, 0x00


	//----- nvinfo : EIATTR_SPARSE_MMA_MASK
	.align		4
.L_49:
        /*0058*/ 	.byte	0x03, 0x50
        /*005a*/ 	.short	0x0000


	//----- nvinfo : EIATTR_MAXREG_COUNT
	.align		4
        /*005c*/ 	.byte	0x03, 0x1b
        /*005e*/ 	.short	0x00ff


	//----- nvinfo : EIATTR_NUM_BARRIERS
	.align		4
        /*0060*/ 	.byte	0x02, 0x4c
        /*0062*/ 	.byte	0x01
	.zero		1


	//----- nvinfo : EIATTR_MERCURY_ISA_VERSION
	.align		4
        /*0064*/ 	.byte	0x03, 0x5f
        /*0066*/ 	.short	0x0101


	//----- nvinfo : EIATTR_VRC_CTA_INIT_COUNT
	.align		4
        /*0068*/ 	.byte	0x02, 0x4a
	.zero		1
	.zero		1


	//----- nvinfo : EIATTR_EXIT_INSTR_OFFSETS
	.align		4
        /*006c*/ 	.byte	0x04, 0x1c
        /*006e*/ 	.short	(.L_51 - .L_50)


	//   ....[0]....
.L_50:
        /*0070*/ 	.word	0x00000160


	//   ....[1]....
        /*0074*/ 	.word	0x000004d0


	//----- nvinfo : EIATTR_CRS_STACK_SIZE
	.align		4
.L_51:
        /*0078*/ 	.byte	0x04, 0x1e
        /*007a*/ 	.short	(.L_53 - .L_52)
.L_52:
        /*007c*/ 	.word	0x00000000


	//----- nvinfo : EIATTR_CBANK_PARAM_SIZE
	.align		4
.L_53:
        /*0080*/ 	.byte	0x03, 0x19
        /*0082*/ 	.short	0x0028


	//----- nvinfo : EIATTR_PARAM_CBANK
	.align		4
        /*0084*/ 	.byte	0x04, 0x0a
        /*0086*/ 	.short	(.L_55 - .L_54)
	.align		4
.L_54:
        /*0088*/ 	.word	index@(.nv.constant0._Z8shift_orPPcPiPyiPb)
        /*008c*/ 	.short	0x0380
        /*008e*/ 	.short	0x0028


	//----- nvinfo : EIATTR_SW_WAR
	.align		4
.L_55:
        /*0090*/ 	.byte	0x04, 0x36
        /*0092*/ 	.short	(.L_57 - .L_56)
.L_56:
        /*0094*/ 	.word	0x00000008
.L_57:


//--------------------- .nv.info._Z16build_mask_tablePciPy --------------------------
	.section	.nv.info._Z16build_mask_tablePciPy,"",@"SHT_CUDA_INFO"
	.sectionflags	@""
	.align	4


	//----- nvinfo : EIATTR_CUDA_API_VERSION
	.align		4
        /*0000*/ 	.byte	0x04, 0x37
        /*0002*/ 	.short	(.L_59 - .L_58)
.L_58:
        /*0004*/ 	.word	0x00000082


	//----- nvinfo : EIATTR_KPARAM_INFO
	.align		4
.L_59:
        /*0008*/ 	.byte	0x04, 0x17
        /*000a*/ 	.short	(.L_61 - .L_60)
.L_60:
        /*000c*/ 	.word	0x00000000
        /*0010*/ 	.short	0x0002
        /*0012*/ 	.short	0x0010
        /*0014*/ 	.byte	0x00, 0xf5, 0x21, 0x00


	//----- nvinfo : EIATTR_KPARAM_INFO
	.align		4
.L_61:
        /*0018*/ 	.byte	0x04, 0x17
        /*001a*/ 	.short	(.L_63 - .L_62)
.L_62:
        /*001c*/ 	.word	0x00000000
        /*0020*/ 	.short	0x0001
        /*0022*/ 	.short	0x0008
        /*0024*/ 	.byte	0x00, 0xf0, 0x11, 0x00


	//----- nvinfo : EIATTR_KPARAM_INFO
	.align		4
.L_63:
        /*0028*/ 	.byte	0x04, 0x17
        /*002a*/ 	.short	(.L_65 - .L_64)
.L_64:
        /*002c*/ 	.word	0x00000000
        /*0030*/ 	.short	0x0000
        /*0032*/ 	.short	0x0000
        /*0034*/ 	.byte	0x00, 0xf5, 0x21, 0x00


	//----- nvinfo : EIATTR_SPARSE_MMA_MASK
	.align		4
.L_65:
        /*0038*/ 	.byte	0x03, 0x50
        /*003a*/ 	.short	0x0000


	//----- nvinfo : EIATTR_MAXREG_COUNT
	.align		4
        /*003c*/ 	.byte	0x03, 0x1b
        /*003e*/ 	.short	0x00ff


	//----- nvinfo : EIATTR_MERCURY_ISA_VERSION
	.align		4
        /*0040*/ 	.byte	0x03, 0x5f
        /*0042*/ 	.short	0x0101


	//----- nvinfo : EIATTR_VRC_CTA_INIT_COUNT
	.align		4
        /*0044*/ 	.byte	0x02, 0x4a
	.zero		1
	.zero		1


	//----- nvinfo : EIATTR_EXIT_INSTR_OFFSETS
	.align		4
        /*0048*/ 	.byte	0x04, 0x1c
        /*004a*/ 	.short	(.L_67 - .L_66)


	//   ....[0]....
.L_66:
        /*004c*/ 	.word	0x00000130


	//----- nvinfo : EIATTR_CBANK_PARAM_SIZE
	.align		4
.L_67:
        /*0050*/ 	.byte	0x03, 0x19
        /*0052*/ 	.short	0x0018


	//----- nvinfo : EIATTR_PARAM_CBANK
	.align		4
        /*0054*/ 	.byte	0x04, 0x0a
        /*0056*/ 	.short	(.L_69 - .L_68)
	.align		4
.L_68:
        /*0058*/ 	.word	index@(.nv.constant0._Z16build_mask_tablePciPy)
        /*005c*/ 	.short	0x0380
        /*005e*/ 	.short	0x0018


	//----- nvinfo : EIATTR_SW_WAR
	.align		4
.L_69:
        /*0060*/ 	.byte	0x04, 0x36
        /*0062*/ 	.short	(.L_71 - .L_70)
.L_70:
        /*0064*/ 	.word	0x00000008
.L_71:


//--------------------- .nv.callgraph             --------------------------
	.section	.nv.callgraph,"",@"SHT_CUDA_CALLGRAPH"
	.align	4
	.sectionentsize	8
	.align		4
        /*0000*/ 	.word	0x00000000
	.align		4
        /*0004*/ 	.word	0xffffffff
	.align		4
        /*0008*/ 	.word	0x00000000
	.align		4
        /*000c*/ 	.word	0xfffffffe
	.align		4
        /*0010*/ 	.word	0x00000000
	.align		4
        /*0014*/ 	.word	0xfffffffd
	.align		4
        /*0018*/ 	.word	0x00000000
	.align		4
        /*001c*/ 	.word	0xfffffffc


//--------------------- .text._Z18shift_or_optimizedPPcPiPyiPb --------------------------
	.section	.text._Z18shift_or_optimizedPPcPiPyiPb,"ax",@progbits
	.align	128
        .global         _Z18shift_or_optimizedPPcPiPyiPb
        .type           _Z18shift_or_optimizedPPcPiPyiPb,@function
        .size           _Z18shift_or_optimizedPPcPiPyiPb,(.L_x_22 - _Z18shift_or_optimizedPPcPiPyiPb)
        .other          _Z18shift_or_optimizedPPcPiPyiPb,@"STO_CUDA_ENTRY STV_DEFAULT"
_Z18shift_or_optimizedPPcPiPyiPb:
.text._Z18shift_or_optimizedPPcPiPyiPb:
[----:B------:R-:W0:Y:S01]  /*0000*/  LDC R1, c[0x0][0x37c] ;  /* 0x0000df00ff017b82 */ /* 0x000e220000000800 */
[----:B------:R-:W1:Y:S07]  /*0010*/  S2R R5, SR_CTAID.X ;  /* 0x0000000000057919 */ /* 0x000e6e0000002500 */
[----:B------:R-:W1:Y:S01]  /*0020*/  LDC.64 R2, c[0x0][0x388] ;  /* 0x0000e200ff027b82 */ /* 0x000e620000000a00 */
[----:B------:R-:W2:Y:S01]  /*0030*/  LDCU.64 UR14, c[0x0][0x358] ;  /* 0x00006b00ff0e77ac */ /* 0x000ea20008000a00 */
[----:B0-----:R-:W-:-:S02]  /*0040*/  VIADD R1, R1, 0xffffffd8 ;  /* 0xffffffd801017836 */ /* 0x001fc40000000000 */
[----:B-1----:R-:W-:-:S05]  /*0050*/  IMAD.WIDE.U32 R2, R5, 0x4, R2 ;  /* 0x0000000405027825 */ /* 0x002fca00078e0002 */
[----:B--2---:R-:W2:Y:S01]  /*0060*/  LDG.E R0, desc[UR14][R2.64] ;  /* 0x0000000e02007981 */ /* 0x004ea2000c1e1900 */
[----:B------:R-:W-:Y:S01]  /*0070*/  R2UR UR28, R1 ;  /* 0x00000000011c72ca */ /* 0x000fe200000e0000 */
[----:B------:R-:W0:Y:S01]  /*0080*/  LDCU UR29, c[0x0][0x360] ;  /* 0x00006c00ff1d77ac */ /* 0x000e220008000800 */
[----:B------:R-:W2:Y:S02]  /*0090*/  S2R R11, SR_TID.X ;  /* 0x00000000000b7919 */ /* 0x000ea40000002100 */
[----:B--2---:R-:W-:-:S13]  /*00a0*/  ISETP.GE.AND P0, PT, R11, R0, PT ;  /* 0x000000000b00720c */ /* 0x004fda0003f06270 */
[----:B0-----:R-:W-:Y:S05]  /*00b0*/  @P0 EXIT ;  /* 0x000000000000094d */ /* 0x001fea0003800000 */
[----:B------:R-:W0:Y:S01]  /*00c0*/  LDCU UR4, c[0x0][0x398] ;  /* 0x00007300ff0477ac */ /* 0x000e220008000800 */
[----:B------:R-:W1:Y:S01]  /*00d0*/  LDC.64 R2, c[0x0][0x380] ;  /* 0x0000e000ff027b82 */ /* 0x000e620000000a00 */
[----:B------:R-:W2:Y:S01]  /*00e0*/  LDCU.64 UR6, c[0x0][0x3a0] ;  /* 0x00007400ff0677ac */ /* 0x000ea20008000a00 */
[----:B0-----:R-:W-:Y:S01]  /*00f0*/  UISETP.GE.AND UP0, UPT, UR4, 0x1, UPT ;  /* 0x000000010400788c */ /* 0x001fe2000bf06270 */
[----:B--2---:R-:W-:-:S05]  /*0100*/  IADD3 R16, P0, PT, R11, UR6, RZ ;  /* 0x000000060b107c10 */ /* 0x004fca000ff1e0ff */
[----:B------:R-:W-:Y:S01]  /*0110*/  PLOP3.LUT P1, PT, PT, PT, UP0, 0x80, 0x8 ;  /* 0x000000000008781c */ /* 0x000fe20003f2f008 */
[----:B-1----:R-:W-:-:S04]  /*0120*/  IMAD.WIDE.U32 R2, R5, 0x8, R2 ;  /* 0x0000000805027825 */ /* 0x002fc800078e0002 */
[----:B------:R-:W-:-:S08]  /*0130*/  IMAD.X R17, RZ, RZ, UR7, P0 ;  /* 0x00000007ff117e24 */ /* 0x000fd000080e06ff */
[----:B------:R-:W-:Y:S05]  /*0140*/  @!P1 EXIT ;  /* 0x000000000000994d */ /* 0x000fea0003800000 */
[----:B------:R-:W2:Y:S01]  /*0150*/  LDG.E.64 R2, desc[UR14][R2.64] ;  /* 0x0000000e02027981 */ /* 0x000ea2000c1e1b00 */
[----:B------:R-:W-:Y:S01]  /*0160*/  UMOV UR6, 0x3 ;  /* 0x0000000300067882 */ /* 0x000fe20000000000 */
[----:B------:R-:W-:Y:S01]  /*0170*/  VIADD R13, R11, 0x2 ;  /* 0x000000020b0d7836 */ /* 0x000fe20000000000 */
[----:B------:R-:W-:Y:S02]  /*0180*/  UIMAD UR6, UR4, UR6, -0x1 ;  /* 0xffffffff040674a4 */ /* 0x000fe4000f8e0206 */
[----:B------:R-:W-:Y:S02]  /*0190*/  IMAD.U32 R4, RZ, RZ, UR4 ;  /* 0x00000004ff047e24 */ /* 0x000fe4000f8e00ff */
[----:B------:R-:W-:Y:S01]  /*01a0*/  IMAD.MOV.U32 R10, RZ, RZ, RZ ;  /* 0x000000ffff0a7224 */ /* 0x000fe200078e00ff */
[----:B------:R-:W-:Y:S01]  /*01b0*/  UISETP.LT.AND UP0, UPT, UR6, 0x1, UPT ;  /* 0x000000010600788c */ /* 0x000fe2000bf01270 */
[----:B------:R-:W-:-:S03]  /*01c0*/  IMAD R13, R13, R4, -0x1 ;  /* 0xffffffff0d0d7424 */ /* 0x000fc600078e0204 */
[----:B------:R-:W-:-:S04]  /*01d0*/  USEL UR7, UR6, 0x1, !UP0 ;  /* 0x0000000106077887 */ /* 0x000fc8000c000000 */
[----:B------:R-:W-:Y:S01]  /*01e0*/  ULOP3.LUT UR7, UR7, 0x7ffffffc, URZ, 0xc0, !UPT ;  /* 0x7ffffffc07077892 */ /* 0x000fe2000f8ec0ff */
[----:B--2---:R-:W-:Y:S02]  /*01f0*/  R2UR UR16, R2 ;  /* 0x00000000021072ca */ /* 0x004fe400000e0000 */
[----:B------:R-:W-:-:S15]  /*0200*/  R2UR UR17, R3 ;  /* 0x00000000031172ca */ /* 0x000fde00000e0000 */
.L_x_13:
[----:B0-----:R-:W0:Y:S01]  /*0210*/  LDCU UR5, c[0x0][0x398] ;  /* 0x00007300ff0577ac */ /* 0x001e220008000800 */
[----:B-1----:R-:W1:Y:S01]  /*0220*/  S2R R5, SR_TID.X ;  /* 0x0000000000057919 */ /* 0x002e620000002100 */
[----:B0-----:R-:W-:Y:S01]  /*0230*/  IMAD R3, R11, UR5, RZ ;  /* 0x000000050b037c24 */ /* 0x001fe2000f8e02ff */
[----:B------:R-:W-:-:S04]  /*0240*/  UIMAD UR4, UR29, UR5, URZ ;  /* 0x000000051d0472a4 */ /* 0x000fc8000f8e02ff */
[----:B------:R-:W-:Y:S02]  /*0250*/  ISETP.GT.AND P0, PT, R3, R0, PT ;  /* 0x000000000300720c */ /* 0x000fe40003f04270 */
[----:B------:R-:W-:-:S04]  /*0260*/  IMAD R14, R10, UR4, RZ ;  /* 0x000000040a0e7c24 */ /* 0x000fc8000f8e02ff */
[----:B-1----:R-:W-:-:S07]  /*0270*/  IMAD R3, R5, UR5, R14 ;  /* 0x0000000505037c24 */ /* 0x002fce000f8e020e */
[----:B--234-:R-:W-:Y:S05]  /*0280*/  @P0 EXIT ;  /* 0x000000000000094d */ /* 0x01cfea0003800000 */
[----:B------:R-:W-:Y:S01]  /*0290*/  VIADDMNMX R14, R13, R14, R0, PT ;  /* 0x0000000e0d0e7246 */ /* 0x000fe20003800100 */
[----:B------:R-:W-:Y:S01]  /*02a0*/  BSSY.RECONVERGENT B0, `(.L_x_0) ;  /* 0x0000053000007945 */ /* 0x000fe20003800200 */
[----:B------:R-:W-:Y:S01]  /*02b0*/  IMAD.MOV.U32 R12, RZ, RZ, RZ ;  /* 0x000000ffff0c7224 */ /* 0x000fe200078e00ff */
[----:B------:R-:W-:Y:S02]  /*02c0*/  CS2R R8, SRZ ;  /* 0x0000000000087805 */ /* 0x000fe4000001ff00 */
[C---:B------:R-:W-:Y:S01]  /*02d0*/  VIMNMX R3, PT, PT, R14.reuse, R3, PT ;  /* 0x000000030e037248 */ /* 0x040fe20003fe0100 */
[----:B------:R-:W-:Y:S01]  /*02e0*/  IMAD.MOV.U32 R23, RZ, RZ, RZ ;  /* 0x000000ffff177224 */ /* 0x000fe200078e00ff */
[----:B------:R-:W-:Y:S02]  /*02f0*/  CS2R R4, SRZ ;  /* 0x0000000000047805 */ /* 0x000fe4000001ff00 */
[----:B------:R-:W-:Y:S01]  /*0300*/  CS2R R6, SRZ ;  /* 0x0000000000067805 */ /* 0x000fe2000001ff00 */
[----:B------:R-:W-:Y:S01]  /*0310*/  IMAD.IADD R24, R14, 0x1, -R3 ;  /* 0x000000010e187824 */ /* 0x000fe200078e0a03 */
[----:B------:R-:W-:-:S04]  /*0320*/  CS2R R2, SRZ ;  /* 0x0000000000027805 */ /* 0x000fc8000001ff00 */
[C---:B------:R-:W-:Y:S01]  /*0330*/  ISETP.GE.U32.AND P0, PT, R24.reuse, 0x3, PT ;  /* 0x000000031800780c */ /* 0x040fe20003f06070 */
[----:B------:R-:W-:-:S12]  /*0340*/  VIADD R24, R24, 0x1 ;  /* 0x0000000118187836 */ /* 0x000fd80000000000 */
[----:B------:R-:W-:Y:S05]  /*0350*/  @!P0 BRA `(.L_x_1) ;  /* 0x00000004001c8947 */ /* 0x000fea0003800000 */
[----:B------:R-:W-:Y:S01]  /*0360*/  LOP3.LUT R22, R24, 0xfffffffc, RZ, 0xc0, !PT ;  /* 0xfffffffc18167812 */ /* 0x000fe200078ec0ff */
[----:B------:R-:W-:Y:S02]  /*0370*/  IMAD.MOV.U32 R12, RZ, RZ, RZ ;  /* 0x000000ffff0c7224 */ /* 0x000fe400078e00ff */
[----:B------:R-:W-:Y:S02]  /*0380*/  IMAD.MOV.U32 R23, RZ, RZ, RZ ;  /* 0x000000ffff177224 */ /* 0x000fe400078e00ff */
[----:B------:R-:W-:-:S07]  /*0390*/  IMAD.MOV R22, RZ, RZ, -R22 ;  /* 0x000000ffff167224 */ /* 0x000fce00078e0a16 */
.L_x_2:
[C---:B------:R-:W-:Y:S01]  /*03a0*/  IADD3 R26, P0, PT, R14.reuse, UR16, RZ ;  /* 0x000000100e1a7c10 */ /* 0x040fe2000ff1e0ff */
[----:B------:R-:W0:Y:S03]  /*03b0*/  LDC.64 R20, c[0x0][0x390] ;  /* 0x0000e400ff147b82 */ /* 0x000e260000000a00 */
[----:B------:R-:W-:-:S05]  /*03c0*/  LEA.HI.X.SX32 R27, R14, UR17, 0x1, P0 ;  /* 0x000000110e1b7c11 */ /* 0x000fca00080f0eff */
[----:B------:R-:W0:Y:S04]  /*03d0*/  LDG.E.S8 R19, desc[UR14][R26.64] ;  /* 0x0000000e1a137981 */ /* 0x000e28000c1e1300 */
[----:B------:R-:W2:Y:S01]  /*03e0*/  LDG.E.S8 R29, desc[UR14][R26.64+-0x1] ;  /* 0xffffff0e1a1d7981 */ /* 0x000ea2000c1e1300 */
[----:B0-----:R-:W-:-:S06]  /*03f0*/  IMAD.WIDE R18, R19, 0x8, R20 ;  /* 0x0000000813127825 */ /* 0x001fcc00078e0214 */
[----:B------:R-:W3:Y:S01]  /*0400*/  LDG.E.64 R18, desc[UR14][R18.64] ;  /* 0x0000000e12127981 */ /* 0x000ee2000c1e1b00 */
[C---:B------:R-:W-:Y:S01]  /*0410*/  IMAD.SHL.U32 R15, R12.reuse, 0x2, RZ ;  /* 0x000000020c0f7824 */ /* 0x040fe200078e00ff */
[----:B------:R-:W-:Y:S01]  /*0420*/  SHF.L.U64.HI R25, R12, 0x1, R23 ;  /* 0x000000010c197819 */ /* 0x000fe20000010217 */
[----:B--2---:R-:W-:-:S03]  /*0430*/  IMAD.WIDE R28, R29, 0x8, R20 ;  /* 0x000000081d1c7825 */ /* 0x004fc600078e0214 */
[----:B---3--:R-:W-:Y:S02]  /*0440*/  LOP3.LUT R12, R15, R18, RZ, 0xfc, !PT ;  /* 0x000000120f0c7212 */ /* 0x008fe400078efcff */
[----:B------:R-:W-:Y:S02]  /*0450*/  LOP3.LUT R25, R25, R19, RZ, 0xfc, !PT ;  /* 0x0000001319197212 */ /* 0x000fe400078efcff */
[----:B------:R0:W2:Y:S01]  /*0460*/  LDG.E.64 R18, desc[UR14][R28.64] ;  /* 0x0000000e1c127981 */ /* 0x0000a2000c1e1b00 */
[C---:B------:R-:W-:Y:S01]  /*0470*/  IMAD.SHL.U32 R15, R12.reuse, 0x2, RZ ;  /* 0x000000020c0f7824 */ /* 0x040fe200078e00ff */
[----:B0-----:R-:W-:-:S04]  /*0480*/  SHF.L.U64.HI R29, R12, 0x1, R25 ;  /* 0x000000010c1d7819 */ /* 0x001fc80000010219 */
[----:B--2---:R-:W-:Y:S02]  /*0490*/  LOP3.LUT R12, R15, R18, RZ, 0xfc, !PT ;  /* 0x000000120f0c7212 */ /* 0x004fe400078efcff */
[----:B------:R-:W-:Y:S02]  /*04a0*/  LOP3.LUT R15, R29, R19, RZ, 0xfc, !PT ;  /* 0x000000131d0f7212 */ /* 0x000fe400078efcff */
[----:B------:R-:W2:Y:S04]  /*04b0*/  LDG.E.S8 R19, desc[UR14][R26.64+-0x2] ;  /* 0xfffffe0e1a137981 */ /* 0x000ea8000c1e1300 */
[----:B------:R-:W3:Y:S01]  /*04c0*/  LDG.E.S8 R27, desc[UR14][R26.64+-0x3] ;  /* 0xfffffd0e1a1b7981 */ /* 0x000ee2000c1e1300 */
[----:B--2---:R-:W-:-:S06]  /*04d0*/  IMAD.WIDE R18, R19, 0x8, R20 ;  /* 0x0000000813127825 */ /* 0x004fcc00078e0214 */
[----:B------:R-:W2:Y:S01]  /*04e0*/  LDG.E.64 R18, desc[UR14][R18.64] ;  /* 0x0000000e12127981 */ /* 0x000ea2000c1e1b00 */
[----:B---3--:R-:W-:-:S06]  /*04f0*/  IMAD.WIDE R20, R27, 0x8, R20 ;  /* 0x000000081b147825 */ /* 0x008fcc00078e0214 */
[----:B------:R-:W3:Y:S01]  /*0500*/  LDG.E.64 R20, desc[UR14][R20.64] ;  /* 0x0000000e14147981 */ /* 0x000ee2000c1e1b00 */
[----:B------:R-:W-:Y:S01]  /*0510*/  SHF.L.W.U32.HI R7, R6, 0x1, R7 ;  /* 0x0000000106077819 */ /* 0x000fe20000010e07 */
[----:B------:R-:W-:Y:S01]  /*0520*/  VIADD R22, R22, 0x4 ;  /* 0x0000000416167836 */ /* 0x000fe20000000000 */
[----:B------:R-:W-:Y:S02]  /*0530*/  SHF.L.W.U32.HI R6, R5, 0x1, R6 ;  /* 0x0000000105067819 */ /* 0x000fe40000010e06 */
[----:B------:R-:W-:Y:S02]  /*0540*/  SHF.L.W.U32.HI R5, R4, 0x1, R5 ;  /* 0x0000000104057819 */ /* 0x000fe40000010e05 */
[----:B------:R-:W-:Y:S02]  /*0550*/  SHF.L.W.U32.HI R26, R9, 0x1, R4 ;  /* 0x00000001091a7819 */ /* 0x000fe40000010e04 */
[----:B------:R-:W-:Y:S02]  /*0560*/  SHF.L.W.U32.HI R4, R8, 0x1, R9 ;  /* 0x0000000108047819 */ /* 0x000fe40000010e09 */
[----:B------:R-:W-:Y:S01]  /*0570*/  SHF.L.W.U32.HI R9, R3, 0x1, R8 ;  /* 0x0000000103097819 */ /* 0x000fe20000010e08 */
[----:B------:R-:W-:Y:S01]  /*0580*/  IMAD.SHL.U32 R29, R12, 0x2, RZ ;  /* 0x000000020c1d7824 */ /* 0x000fe200078e00ff */
[----:B------:R-:W-:-:S02]  /*0590*/  SHF.L.W.U32.HI R8, R23, 0x1, R2 ;  /* 0x0000000117087819 */ /* 0x000fc40000010e02 */
[----:B------:R-:W-:Y:S02]  /*05a0*/  SHF.L.W.U32.HI R7, R6, 0x1, R7 ;  /* 0x0000000106077819 */ /* 0x000fe40000010e07 */
[----:B------:R-:W-:Y:S02]  /*05b0*/  SHF.L.W.U32.HI R2, R2, 0x1, R3 ;  /* 0x0000000102027819 */ /* 0x000fe40000010e03 */
[----:B------:R-:W-:Y:S02]  /*05c0*/  SHF.L.W.U32.HI R6, R5, 0x1, R6 ;  /* 0x0000000105067819 */ /* 0x000fe40000010e06 */
[----:B------:R-:W-:Y:S02]  /*05d0*/  SHF.L.W.U32.HI R5, R26, 0x1, R5 ;  /* 0x000000011a057819 */ /* 0x000fe40000010e05 */
[----:B------:R-:W-:Y:S02]  /*05e0*/  ISETP.NE.AND P0, PT, R22, RZ, PT ;  /* 0x000000ff1600720c */ /* 0x000fe40003f05270 */
[----:B------:R-:W-:-:S02]  /*05f0*/  SHF.L.W.U32.HI R26, R4, 0x1, R26 ;  /* 0x00000001041a7819 */ /* 0x000fc40000010e1a */
[----:B------:R-:W-:Y:S02]  /*0600*/  SHF.L.W.U32.HI R4, R9, 0x1, R4 ;  /* 0x0000000109047819 */ /* 0x000fe40000010e04 */
[----:B------:R-:W-:Y:S02]  /*0610*/  SHF.L.U64.HI R28, R12, 0x1, R15 ;  /* 0x000000010c1c7819 */ /* 0x000fe4000001020f */
[----:B------:R-:W-:Y:S02]  /*0620*/  SHF.L.W.U32.HI R9, R2, 0x1, R9 ;  /* 0x0000000102097819 */ /* 0x000fe40000010e09 */
[----:B------:R-:W-:Y:S02]  /*0630*/  SHF.L.W.U32.HI R2, R8, 0x1, R2 ;  /* 0x0000000108027819 */ /* 0x000fe40000010e02 */
[----:B------:R-:W-:Y:S02]  /*0640*/  SHF.L.W.U32.HI R7, R6, 0x1, R7 ;  /* 0x0000000106077819 */ /* 0x000fe40000010e07 */
[----:B------:R-:W-:-:S02]  /*0650*/  SHF.L.W.U32.HI R6, R5, 0x1, R6 ;  /* 0x0000000105067819 */ /* 0x000fc40000010e06 */
[----:B------:R-:W-:Y:S02]  /*0660*/  SHF.L.W.U32.HI R5, R26, 0x1, R5 ;  /* 0x000000011a057819 */ /* 0x000fe40000010e05 */
[----:B------:R-:W-:Y:S02]  /*0670*/  SHF.L.W.U32.HI R26, R4, 0x1, R26 ;  /* 0x00000001041a7819 */ /* 0x000fe40000010e1a */
[----:B------:R-:W-:Y:S02]  /*0680*/  SHF.L.W.U32.HI R3, R2, 0x1, R9 ;  /* 0x0000000102037819 */ /* 0x000fe40000010e09 */
[----:B------:R-:W-:Y:S01]  /*0690*/  SHF.L.W.U32.HI R7, R6, 0x1, R7 ;  /* 0x0000000106077819 */ /* 0x000fe20000010e07 */
[----:B------:R-:W-:Y:S01]  /*06a0*/  VIADD R14, R14, 0xfffffffc ;  /* 0xfffffffc0e0e7836 */ /* 0x000fe20000000000 */
[----:B------:R-:W-:Y:S02]  /*06b0*/  SHF.L.W.U32.HI R6, R5, 0x1, R6 ;  /* 0x0000000105067819 */ /* 0x000fe40000010e06 */
[----:B------:R-:W-:-:S02]  /*06c0*/  SHF.L.W.U32.HI R5, R26, 0x1, R5 ;  /* 0x000000011a057819 */ /* 0x000fc40000010e05 */
[----:B--2---:R-:W-:Y:S02]  /*06d0*/  LOP3.LUT R12, R29, R18, RZ, 0xfc, !PT ;  /* 0x000000121d0c7212 */ /* 0x004fe400078efcff */
[----:B------:R-:W-:Y:S02]  /*06e0*/  SHF.L.W.U32.HI R18, R25, 0x1, R8 ;  /* 0x0000000119127819 */ /* 0x000fe40000010e08 */
[----:B------:R-:W-:Y:S02]  /*06f0*/  LOP3.LUT R29, R28, R19, RZ, 0xfc, !PT ;  /* 0x000000131c1d7212 */ /* 0x000fe400078efcff */
[----:B------:R-:W-:Y:S01]  /*0700*/  SHF.L.W.U32.HI R8, R9, 0x1, R4 ;  /* 0x0000000109087819 */ /* 0x000fe20000010e04 */
[----:B------:R-:W-:Y:S01]  /*0710*/  IMAD.SHL.U32 R19, R12, 0x2, RZ ;  /* 0x000000020c137824 */ /* 0x000fe200078e00ff */
[----:B------:R-:W-:Y:S02]  /*0720*/  SHF.L.W.U32.HI R2, R18, 0x1, R2 ;  /* 0x0000000112027819 */ /* 0x000fe40000010e02 */
[----:B------:R-:W-:-:S02]  /*0730*/  SHF.L.W.U32.HI R15, R15, 0x1, R18 ;  /* 0x000000010f0f7819 */ /* 0x000fc40000010e12 */
[----:B------:R-:W-:Y:S02]  /*0740*/  SHF.L.U64.HI R23, R12, 0x1, R29 ;  /* 0x000000010c177819 */ /* 0x000fe4000001021d */
[----:B------:R-:W-:Y:S02]  /*0750*/  SHF.L.W.U32.HI R4, R8, 0x1, R26 ;  /* 0x0000000108047819 */ /* 0x000fe40000010e1a */
[----:B------:R-:W-:Y:S02]  /*0760*/  SHF.L.W.U32.HI R9, R3, 0x1, R8 ;  /* 0x0000000103097819 */ /* 0x000fe40000010e08 */
[----:B------:R-:W-:Y:S02]  /*0770*/  SHF.L.W.U32.HI R8, R2, 0x1, R3 ;  /* 0x0000000102087819 */ /* 0x000fe40000010e03 */
[----:B------:R-:W-:Y:S02]  /*0780*/  SHF.L.W.U32.HI R3, R15, 0x1, R2 ;  /* 0x000000010f037819 */ /* 0x000fe40000010e02 */
[----:B------:R-:W-:-:S02]  /*0790*/  SHF.L.W.U32.HI R2, R29, 0x1, R15 ;  /* 0x000000011d027819 */ /* 0x000fc40000010e0f */
[----:B---3--:R-:W-:Y:S02]  /*07a0*/  LOP3.LUT R12, R19, R20, RZ, 0xfc, !PT ;  /* 0x00000014130c7212 */ /* 0x008fe400078efcff */
[----:B------:R-:W-:Y:S01]  /*07b0*/  LOP3.LUT R23, R23, R21, RZ, 0xfc, !PT ;  /* 0x0000001517177212 */ /* 0x000fe200078efcff */
[----:B------:R-:W-:Y:S06]  /*07c0*/  @P0 BRA `(.L_x_2) ;  /* 0xfffffff800f40947 */ /* 0x000fec000383ffff */
.L_x_1:
[----:B------:R-:W-:Y:S05]  /*07d0*/  BSYNC.RECONVERGENT B0 ;  /* 0x0000000000007941 */ /* 0x000fea0003800200 */
.L_x_0:
[----:B------:R-:W-:Y:S01]  /*07e0*/  LOP3.LUT P0, R15, R24, 0x3, RZ, 0xc0, !PT ;  /* 0x00000003180f7812 */ /* 0x000fe2000780c0ff */
[----:B------:R-:W-:-:S12]  /*07f0*/  BSSY.RECONVERGENT B0, `(.L_x_3) ;  /* 0x0000043000007945 */ /* 0x000fd80003800200 */
[----:B------:R-:W-:Y:S05]  /*0800*/  @!P0 BRA `(.L_x_4) ;  /* 0x0000000400048947 */ /* 0x000fea0003800000 */
[----:B------:R-:W-:Y:S01]  /*0810*/  ISETP.NE.AND P0, PT, R15, 0x1, PT ;  /* 0x000000010f00780c */ /* 0x000fe20003f05270 */
[----:B------:R-:W-:Y:S01]  /*0820*/  BSSY.RECONVERGENT B1, `(.L_x_5) ;  /* 0x000002b000017945 */ /* 0x000fe20003800200 */
[----:B------:R-:W-:-:S04]  /*0830*/  LOP3.LUT R24, R24, 0x1, RZ, 0xc0, !PT ;  /* 0x0000000118187812 */ /* 0x000fc800078ec0ff */
[----:B------:R-:W-:-:S07]  /*0840*/  ISETP.NE.U32.AND P1, PT, R24, 0x1, PT ;  /* 0x000000011800780c */ /* 0x000fce0003f25070 */
[----:B------:R-:W-:Y:S06]  /*0850*/  @!P0 BRA `(.L_x_6) ;  /* 0x00000000009c8947 */ /* 0x000fec0003800000 */
[C---:B------:R-:W-:Y:S01]  /*0860*/  IADD3 R24, P0, PT, R14.reuse, UR16, RZ ;  /* 0x000000100e187c10 */ /* 0x040fe2000ff1e0ff */
[----:B------:R-:W0:Y:S03]  /*0870*/  LDC.64 R20, c[0x0][0x390] ;  /* 0x0000e400ff147b82 */ /* 0x000e260000000a00 */
[----:B------:R-:W-:-:S05]  /*0880*/  LEA.HI.X.SX32 R25, R14, UR17, 0x1, P0 ;  /* 0x000000110e197c11 */ /* 0x000fca00080f0eff */
[----:B------:R-:W0:Y:S04]  /*0890*/  LDG.E.S8 R19, desc[UR14][R24.64] ;  /* 0x0000000e18137981 */ /* 0x000e28000c1e1300 */
[----:B------:R-:W2:Y:S01]  /*08a0*/  LDG.E.S8 R15, desc[UR14][R24.64+-0x1] ;  /* 0xffffff0e180f7981 */ /* 0x000ea2000c1e1300 */
[----:B0-----:R-:W-:-:S06]  /*08b0*/  IMAD.WIDE R18, R19, 0x8, R20 ;  /* 0x0000000813127825 */ /* 0x001fcc00078e0214 */
[----:B------:R-:W3:Y:S01]  /*08c0*/  LDG.E.64 R18, desc[UR14][R18.64] ;  /* 0x0000000e12127981 */ /* 0x000ee2000c1e1b00 */
[----:B--2---:R-:W-:-:S06]  /*08d0*/  IMAD.WIDE R20, R15, 0x8, R20 ;  /* 0x000000080f147825 */ /* 0x004fcc00078e0214 */
[----:B------:R-:W2:Y:S01]  /*08e0*/  LDG.E.64 R20, desc[UR14][R20.64] ;  /* 0x0000000e14147981 */ /* 0x000ea2000c1e1b00 */
[----:B------:R-:W-:Y:S01]  /*08f0*/  SHF.L.W.U32.HI R7, R6, 0x1, R7 ;  /* 0x0000000106077819 */ /* 0x000fe20000010e07 */
[----:B------:R-:W-:Y:S01]  /*0900*/  IMAD.SHL.U32 R25, R12, 0x2, RZ ;  /* 0x000000020c197824 */ /* 0x000fe200078e00ff */
[----:B------:R-:W-:Y:S01]  /*0910*/  SHF.L.W.U32.HI R6, R5, 0x1, R6 ;  /* 0x0000000105067819 */ /* 0x000fe20000010e06 */
[----:B------:R-:W-:Y:S01]  /*0920*/  VIADD R14, R14, 0xfffffffe ;  /* 0xfffffffe0e0e7836 */ /* 0x000fe20000000000 */
[----:B------:R-:W-:Y:S02]  /*0930*/  SHF.L.W.U32.HI R5, R4, 0x1, R5 ;  /* 0x0000000104057819 */ /* 0x000fe40000010e05 */
[----:B------:R-:W-:Y:S02]  /*0940*/  SHF.L.W.U32.HI R15, R9, 0x1, R4 ;  /* 0x00000001090f7819 */ /* 0x000fe40000010e04 */
        /* <DEDUP_REMOVED lines=8> */
[----:B------:R-:W-:Y:S02]  /*09d0*/  SHF.L.W.U32.HI R6, R5, 0x1, R6 ;  /* 0x0000000105067819 */ /* 0x000fe40000010e06 */
[----:B------:R-:W-:Y:S02]  /*09e0*/  SHF.L.W.U32.HI R5, R15, 0x1, R5 ;  /* 0x000000010f057819 */ /* 0x000fe40000010e05 */
[----:B------:R-:W-:Y:S01]  /*09f0*/  SHF.L.W.U32.HI R22, R23, 0x1, R8 ;  /* 0x0000000117167819 */ /* 0x000fe20000010e08 */
[----:B------:R-:W-:-:S04]  /*0a00*/  IMAD.MOV.U32 R8, RZ, RZ, R3 ;  /* 0x000000ffff087224 */ /* 0x000fc800078e0003 */
[----:B------:R-:W-:Y:S01]  /*0a10*/  IMAD.MOV.U32 R3, RZ, RZ, R22 ;  /* 0x000000ffff037224 */ /* 0x000fe200078e0016 */
[----:B---3--:R-:W-:Y:S02]  /*0a20*/  LOP3.LUT R12, R25, R18, RZ, 0xfc, !PT ;  /* 0x00000012190c7212 */ /* 0x008fe400078efcff */
[----:B------:R-:W-:Y:S02]  /*0a30*/  LOP3.LUT R24, R27, R19, RZ, 0xfc, !PT ;  /* 0x000000131b187212 */ /* 0x000fe400078efcff */
[----:B------:R-:W-:Y:S01]  /*0a40*/  SHF.L.W.U32.HI R18, R4, 0x1, R15 ;  /* 0x0000000104127819 */ /* 0x000fe20000010e0f */
[----:B------:R-:W-:Y:S01]  /*0a50*/  IMAD.SHL.U32 R9, R12, 0x2, RZ ;  /* 0x000000020c097824 */ /* 0x000fe200078e00ff */
[----:B------:R-:W-:Y:S02]  /*0a60*/  SHF.L.W.U32.HI R15, R24, 0x1, R23 ;  /* 0x00000001180f7819 */ /* 0x000fe40000010e17 */
[----:B------:R-:W-:Y:S01]  /*0a70*/  SHF.L.U64.HI R19, R12, 0x1, R24 ;  /* 0x000000010c137819 */ /* 0x000fe20000010218 */
[----:B------:R-:W-:Y:S01]  /*0a80*/  IMAD.MOV.U32 R4, RZ, RZ, R18 ;  /* 0x000000ffff047224 */ /* 0x000fe200078e0012 */
[----:B--2---:R-:W-:Y:S01]  /*0a90*/  LOP3.LUT R12, R9, R20, RZ, 0xfc, !PT ;  /* 0x00000014090c7212 */ /* 0x004fe200078efcff */
[----:B------:R-:W-:Y:S01]  /*0aa0*/  IMAD.MOV.U32 R9, RZ, RZ, R2 ;  /* 0x000000ffff097224 */ /* 0x000fe200078e0002 */
[----:B------:R-:W-:Y:S01]  /*0ab0*/  LOP3.LUT R23, R19, R21, RZ, 0xfc, !PT ;  /* 0x0000001513177212 */ /* 0x000fe200078efcff */
[----:B------:R-:W-:-:S07]  /*0ac0*/  IMAD.MOV.U32 R2, RZ, RZ, R15 ;  /* 0x000000ffff027224 */ /* 0x000fce00078e000f */
.L_x_6:
[----:B------:R-:W-:Y:S05]  /*0ad0*/  BSYNC.RECONVERGENT B1 ;  /* 0x0000000000017941 */ /* 0x000fea0003800200 */
.L_x_5:
[----:B------:R-:W-:Y:S05]  /*0ae0*/  @P1 BRA `(.L_x_4) ;  /* 0x00000000004c1947 */ /* 0x000fea0003800000 */
[----:B------:R-:W-:-:S04]  /*0af0*/  IADD3 R18, P0, PT, R14, UR16, RZ ;  /* 0x000000100e127c10 */ /* 0x000fc8000ff1e0ff */
[----:B------:R-:W-:Y:S02]  /*0b00*/  LEA.HI.X.SX32 R19, R14, UR17, 0x1, P0 ;  /* 0x000000110e137c11 */ /* 0x000fe400080f0eff */
[----:B------:R-:W0:Y:S04]  /*0b10*/  LDC.64 R14, c[0x0][0x390] ;  /* 0x0000e400ff0e7b82 */ /* 0x000e280000000a00 */
[----:B------:R-:W0:Y:S01]  /*0b20*/  LDG.E.S8 R19, desc[UR14][R18.64] ;  /* 0x0000000e12137981 */ /* 0x000e22000c1e1300 */
[----:B------:R-:W-:Y:S01]  /*0b30*/  SHF.L.W.U32.HI R7, R6, 0x1, R7 ;  /* 0x0000000106077819 */ /* 0x000fe20000010e07 */
[----:B0-----:R-:W-:-:S06]  /*0b40*/  IMAD.WIDE R14, R19, 0x8, R14 ;  /* 0x00000008130e7825 */ /* 0x001fcc00078e020e */
[----:B------:R-:W2:Y:S01]  /*0b50*/  LDG.E.64 R14, desc[UR14][R14.64] ;  /* 0x0000000e0e0e7981 */ /* 0x000ea2000c1e1b00 */
[----:B------:R-:W-:Y:S01]  /*0b60*/  SHF.L.W.U32.HI R6, R5, 0x1, R6 ;  /* 0x0000000105067819 */ /* 0x000fe20000010e06 */
[----:B------:R-:W-:Y:S01]  /*0b70*/  IMAD.SHL.U32 R21, R12, 0x2, RZ ;  /* 0x000000020c157824 */ /* 0x000fe200078e00ff */
[----:B------:R-:W-:Y:S02]  /*0b80*/  SHF.L.W.U32.HI R5, R4, 0x1, R5 ;  /* 0x0000000104057819 */ /* 0x000fe40000010e05 */
[----:B------:R-:W-:Y:S02]  /*0b90*/  SHF.L.W.U32.HI R18, R23, 0x1, R2 ;  /* 0x0000000117127819 */ /* 0x000fe40000010e02 */
[----:B------:R-:W-:Y:S02]  /*0ba0*/  SHF.L.W.U32.HI R4, R9, 0x1, R4 ;  /* 0x0000000109047819 */ /* 0x000fe40000010e04 */
[----:B------:R-:W-:Y:S02]  /*0bb0*/  SHF.L.U64.HI R19, R12, 0x1, R23 ;  /* 0x000000010c137819 */ /* 0x000fe40000010217 */
[----:B------:R-:W-:-:S02]  /*0bc0*/  SHF.L.W.U32.HI R9, R8, 0x1, R9 ;  /* 0x0000000108097819 */ /* 0x000fc40000010e09 */
[----:B------:R-:W-:Y:S02]  /*0bd0*/  SHF.L.W.U32.HI R8, R3, 0x1, R8 ;  /* 0x0000000103087819 */ /* 0x000fe40000010e08 */
[----:B------:R-:W-:Y:S01]  /*0be0*/  SHF.L.W.U32.HI R3, R2, 0x1, R3 ;  /* 0x0000000102037819 */ /* 0x000fe20000010e03 */
[----:B------:R-:W-:Y:S01]  /*0bf0*/  IMAD.MOV.U32 R2, RZ, RZ, R18 ;  /* 0x000000ffff027224 */ /* 0x000fe200078e0012 */
[----:B--2---:R-:W-:Y:S02]  /*0c00*/  LOP3.LUT R12, R21, R14, RZ, 0xfc, !PT ;  /* 0x0000000e150c7212 */ /* 0x004fe400078efcff */
[----:B------:R-:W-:-:S07]  /*0c10*/  LOP3.LUT R23, R19, R15, RZ, 0xfc, !PT ;  /* 0x0000000f13177212 */ /* 0x000fce00078efcff */
.L_x_4:
[----:B------:R-:W-:Y:S05]  /*0c20*/  BSYNC.RECONVERGENT B0 ;  /* 0x0000000000007941 */ /* 0x000fea0003800200 */
.L_x_3:
[----:B------:R-:W-:Y:S01]  /*0c30*/  IMAD.MOV.U32 R22, RZ, RZ, R12 ;  /* 0x000000ffff167224 */ /* 0x000fe200078e000c */
[----:B------:R0:W-:Y:S01]  /*0c40*/  STL.64 [R1], R6 ;  /* 0x0000000601007387 */ /* 0x0001e20000100a00 */
[----:B------:R-:W-:Y:S01]  /*0c50*/  UISETP.GE.AND UP0, UPT, UR6, 0x4, UPT ;  /* 0x000000040600788c */ /* 0x000fe2000bf06270 */
[----:B------:R-:W-:Y:S02]  /*0c60*/  UMOV UR5, URZ ;  /* 0x000000ff00057c82 */ /* 0x000fe40008000000 */
[----:B------:R0:W-:Y:S04]  /*0c70*/  STL.64 [R1+0x8], R4 ;  /* 0x0000080401007387 */ /* 0x0001e80000100a00 */
[----:B------:R0:W-:Y:S04]  /*0c80*/  STL.64 [R1+0x10], R8 ;  /* 0x0000100801007387 */ /* 0x0001e80000100a00 */
[----:B------:R0:W-:Y:S04]  /*0c90*/  STL.64 [R1+0x18], R2 ;  /* 0x0000180201007387 */ /* 0x0001e80000100a00 */
[----:B------:R0:W-:Y:S01]  /*0ca0*/  STL.64 [R1+0x20], R22 ;  /* 0x0000201601007387 */ /* 0x0001e20000100a00 */
[----:B------:R-:W-:Y:S05]  /*0cb0*/  BRA.U !UP0, `(.L_x_7) ;  /* 0x0000000d08907547 */ /* 0x000fea000b800000 */
[----:B------:R-:W-:Y:S01]  /*0cc0*/  UISETP.GT.AND UP0, UPT, UR7, URZ, UPT ;  /* 0x000000ff0700728c */ /* 0x000fe2000bf04270 */
[----:B------:R-:W-:-:S08]  /*0cd0*/  UMOV UR4, URZ ;  /* 0x000000ff00047c82 */ /* 0x000fd00008000000 */
[----:B------:R-:W-:Y:S05]  /*0ce0*/  BRA.U !UP0, `(.L_x_8) ;  /* 0x0000000d08007547 */ /* 0x000fea000b800000 */
[----:B------:R-:W-:Y:S02]  /*0cf0*/  UIADD3 UR8, UPT, UPT, UR7, -UR4, URZ ;  /* 0x8000000407087290 */ /* 0x000fe4000fffe0ff */
[----:B------:R-:W-:Y:S02]  /*0d00*/  UPLOP3.LUT UP0, UPT, UPT, UPT, UPT, 0x80, 0x8 ;  /* 0x000000000008789c */ /* 0x000fe40003f0f070 */
[----:B------:R-:W-:-:S09]  /*0d10*/  UISETP.GT.AND UP1, UPT, UR8, 0xc, UPT ;  /* 0x0000000c0800788c */ /* 0x000fd2000bf24270 */
[----:B------:R-:W-:Y:S05]  /*0d20*/  BRA.U !UP1, `(.L_x_9) ;  /* 0x0000000509e87547 */ /* 0x000fea000b800000 */
[----:B------:R-:W-:Y:S02]  /*0d30*/  UIADD3 UR31, UPT, UPT, UR7, -0xc, URZ ;  /* 0xfffffff4071f7890 */ /* 0x000fe4000fffe0ff */
[----:B------:R-:W-:-:S11]  /*0d40*/  UPLOP3.LUT UP0, UPT, UPT, UPT, UPT, 0x40, 0x4 ;  /* 0x000000000004789c */ /* 0x000fd60003f0e870 */
.L_x_10:
[----:B------:R-:W-:Y:S02]  /*0d50*/  UIADD3 UR12, UPT, UPT, UR4, 0x4, URZ ;  /* 0x00000004040c7890 */ /* 0x000fe4000fffe0ff */
[----:B------:R-:W-:Y:S02]  /*0d60*/  UIADD3 UR20, UPT, UPT, UR4, 0x8, URZ ;  /* 0x0000000804147890 */ /* 0x000fe4000fffe0ff */
[----:B------:R-:W-:Y:S02]  /*0d70*/  USHF.R.U32.HI UR5, URZ, 0x6, UR12 ;  /* 0x00000006ff057899 */ /* 0x000fe4000801160c */
[----:B------:R-:W-:Y:S02]  /*0d80*/  UIADD3 UR24, UPT, UPT, UR4, 0xc, URZ ;  /* 0x0000000c04187890 */ /* 0x000fe4000fffe0ff */
[----:B------:R-:W-:Y:S02]  /*0d90*/  ULEA UR8, UR5, UR28, 0x3 ;  /* 0x0000001c05087291 */ /* 0x000fe4000f8e18ff */
[----:B------:R-:W-:-:S02]  /*0da0*/  USHF.R.U32.HI UR5, URZ, 0x6, UR4 ;  /* 0x00000006ff057899 */ /* 0x000fc40008011604 */
[----:B------:R-:W-:Y:S02]  /*0db0*/  USHF.R.U32.HI UR9, URZ, 0x6, UR20 ;  /* 0x00000006ff097899 */ /* 0x000fe40008011614 */
[----:B------:R-:W-:Y:S02]  /*0dc0*/  USHF.R.U32.HI UR10, URZ, 0x6, UR24 ;  /* 0x00000006ff0a7899 */ /* 0x000fe40008011618 */
[----:B------:R-:W-:Y:S01]  /*0dd0*/  ULEA UR5, UR5, UR28, 0x3 ;  /* 0x0000001c05057291 */ /* 0x000fe2000f8e18ff */
[----:B0-----:R-:W2:Y:S01]  /*0de0*/  LDL.64 R6, [UR8] ;  /* 0x00000008ff067983 */ /* 0x001ea20008100a00 */
[----:B------:R-:W-:Y:S02]  /*0df0*/  ULEA UR9, UR9, UR28, 0x3 ;  /* 0x0000001c09097291 */ /* 0x000fe4000f8e18ff */
[----:B------:R-:W-:-:S05]  /*0e00*/  ULEA UR10, UR10, UR28, 0x3 ;  /* 0x0000001c0a0a7291 */ /* 0x000fca000f8e18ff */
[----:B-1----:R-:W3:Y:S04]  /*0e10*/  LDL.64 R4, [UR5] ;  /* 0x00000005ff047983 */ /* 0x002ee80008100a00 */
[----:B------:R-:W4:Y:S04]  /*0e20*/  LDL.64 R8, [UR9] ;  /* 0x00000009ff087983 */ /* 0x000f280008100a00 */
[----:B------:R-:W5:Y:S01]  /*0e30*/  LDL.64 R2, [UR10] ;  /* 0x0000000aff027983 */ /* 0x000f620008100a00 */
[----:B------:R-:W-:Y:S02]  /*0e40*/  UIADD3 UR13, UPT, UPT, UR4, 0x5, URZ ;  /* 0x00000005040d7890 */ /* 0x000fe4000fffe0ff */
[----:B------:R-:W-:-:S02]  /*0e50*/  UIADD3 UR18, UPT, UPT, UR4, 0x6, URZ ;  /* 0x0000000604127890 */ /* 0x000fc4000fffe0ff */
[----:B------:R-:W-:Y:S02]  /*0e60*/  UIADD3 UR19, UPT, UPT, UR4, 0x7, URZ ;  /* 0x0000000704137890 */ /* 0x000fe4000fffe0ff */
[----:B------:R-:W-:Y:S02]  /*0e70*/  UIADD3 UR21, UPT, UPT, UR4, 0x9, URZ ;  /* 0x0000000904157890 */ /* 0x000fe4000fffe0ff */
[----:B------:R-:W-:Y:S02]  /*0e80*/  ULOP3.LUT UR12, UR12, 0x3c, URZ, 0xc0, !UPT ;  /* 0x0000003c0c0c7892 */ /* 0x000fe4000f8ec0ff */
[----:B------:R-:W-:Y:S02]  /*0e90*/  ULOP3.LUT UR13, UR13, 0x3d, URZ, 0xc0, !UPT ;  /* 0x0000003d0d0d7892 */ /* 0x000fe4000f8ec0ff */
[----:B------:R-:W-:Y:S01]  /*0ea0*/  UIADD3 UR9, UPT, UPT, UR4, 0x1, URZ ;  /* 0x0000000104097890 */ /* 0x000fe2000fffe0ff */
[----:B------:R-:W-:Y:S01]  /*0eb0*/  UMOV UR47, 0x1 ;  /* 0x00000001002f7882 */ /* 0x000fe20000000000 */
[----:B------:R-:W-:-:S02]  /*0ec0*/  UIADD3 UR11, UPT, UPT, UR4, 0x3, URZ ;  /* 0x00000003040b7890 */ /* 0x000fc4000fffe0ff */
[----:B------:R-:W-:Y:S02]  /*0ed0*/  ULOP3.LUT UR18, UR18, 0x3e, URZ, 0xc0, !UPT ;  /* 0x0000003e12127892 */ /* 0x000fe4000f8ec0ff */
[----:B------:R-:W-:Y:S02]  /*0ee0*/  ULOP3.LUT UR19, UR19, 0x3f, URZ, 0xc0, !UPT ;  /* 0x0000003f13137892 */ /* 0x000fe4000f8ec0ff */
[----:B------:R-:W-:Y:S02]  /*0ef0*/  ULOP3.LUT UR20, UR20, 0x3c, URZ, 0xc0, !UPT ;  /* 0x0000003c14147892 */ /* 0x000fe4000f8ec0ff */
[----:B------:R-:W-:Y:S02]  /*0f00*/  UIADD3 UR10, UPT, UPT, UR4, 0x2, URZ ;  /* 0x00000002040a7890 */ /* 0x000fe4000fffe0ff */
[----:B------:R-:W-:Y:S02]  /*0f10*/  ULOP3.LUT UR21, UR21, 0x3d, URZ, 0xc0, !UPT ;  /* 0x0000003d15157892 */ /* 0x000fe4000f8ec0ff */
[----:B------:R-:W-:-:S02]  /*0f20*/  UIADD3 UR25, UPT, UPT, UR4, 0xd, URZ ;  /* 0x0000000d04197890 */ /* 0x000fc4000fffe0ff */
[----:B------:R-:W-:Y:S02]  /*0f30*/  USHF.L.U32 UR38, UR47, UR12, URZ ;  /* 0x0000000c2f267299 */ /* 0x000fe400080006ff */
[----:B------:R-:W-:Y:S02]  /*0f40*/  USHF.L.U32 UR36, UR47, UR13, URZ ;  /* 0x0000000d2f247299 */ /* 0x000fe400080006ff */
[----:B------:R-:W-:Y:S02]  /*0f50*/  ULOP3.LUT UR8, UR4, 0x3c, URZ, 0xc0, !UPT ;  /* 0x0000003c04087892 */ /* 0x000fe4000f8ec0ff */
[----:B------:R-:W-:Y:S02]  /*0f60*/  ULOP3.LUT UR9, UR9, 0x3d, URZ, 0xc0, !UPT ;  /* 0x0000003d09097892 */ /* 0x000fe4000f8ec0ff */
[----:B------:R-:W-:Y:S02]  /*0f70*/  UIADD3 UR22, UPT, UPT, UR4, 0xa, URZ ;  /* 0x0000000a04167890 */ /* 0x000fe4000fffe0ff */
[----:B------:R-:W-:-:S02]  /*0f80*/  ULOP3.LUT UR11, UR11, 0x3f, URZ, 0xc0, !UPT ;  /* 0x0000003f0b0b7892 */ /* 0x000fc4000f8ec0ff */
[----:B------:R-:W-:Y:S02]  /*0f90*/  USHF.L.U64.HI UR35, UR47, UR18, URZ ;  /* 0x000000122f237299 */ /* 0x000fe400080102ff */
[----:B------:R-:W-:Y:S02]  /*0fa0*/  USHF.L.U32 UR34, UR47, UR18, URZ ;  /* 0x000000122f227299 */ /* 0x000fe400080006ff */
[----:B------:R-:W-:Y:S02]  /*0fb0*/  USHF.L.U32 UR32, UR47, UR19, URZ ;  /* 0x000000132f207299 */ /* 0x000fe400080006ff */
[----:B------:R-:W-:Y:S02]  /*0fc0*/  USHF.L.U64.HI UR33, UR47, UR19, URZ ;  /* 0x000000132f217299 */ /* 0x000fe400080102ff */
[----:B------:R-:W-:Y:S02]  /*0fd0*/  USHF.L.U64.HI UR30, UR47, UR20, URZ ;  /* 0x000000142f1e7299 */ /* 0x000fe400080102ff */
[----:B------:R-:W-:-:S02]  /*0fe0*/  UIADD3 UR23, UPT, UPT, UR4, 0xb, URZ ;  /* 0x0000000b04177890 */ /* 0x000fc4000fffe0ff */
[----:B------:R-:W-:Y:S02]  /*0ff0*/  UIADD3 UR26, UPT, UPT, UR4, 0xe, URZ ;  /* 0x0000000e041a7890 */ /* 0x000fe4000fffe0ff */
[----:B------:R-:W-:Y:S02]  /*1000*/  UIADD3 UR27, UPT, UPT, UR4, 0xf, URZ ;  /* 0x0000000f041b7890 */ /* 0x000fe4000fffe0ff */
[----:B------:R-:W-:Y:S02]  /*1010*/  ULOP3.LUT UR10, UR10, 0x3e, URZ, 0xc0, !UPT ;  /* 0x0000003e0a0a7892 */ /* 0x000fe4000f8ec0ff */
[----:B------:R-:W-:Y:S02]  /*1020*/  ULOP3.LUT UR24, UR24, 0x3c, URZ, 0xc0, !UPT ;  /* 0x0000003c18187892 */ /* 0x000fe4000f8ec0ff */
[----:B------:R-:W-:Y:S02]  /*1030*/  USHF.L.U32 UR20, UR47, UR20, URZ ;  /* 0x000000142f147299 */ /* 0x000fe400080006ff */
[----:B------:R-:W-:-:S02]  /*1040*/  USHF.L.U32 UR18, UR47, UR21, URZ ;  /* 0x000000152f127299 */ /* 0x000fc400080006ff */
[----:B------:R-:W-:Y:S02]  /*1050*/  USHF.L.U64.HI UR19, UR47, UR21, URZ ;  /* 0x000000152f137299 */ /* 0x000fe400080102ff */
[----:B------:R-:W-:Y:S02]  /*1060*/  ULOP3.LUT UR25, UR25, 0x3d, URZ, 0xc0, !UPT ;  /* 0x0000003d19197892 */ /* 0x000fe4000f8ec0ff */
[----:B------:R-:W-:Y:S02]  /*1070*/  ULOP3.LUT UR21, UR38, UR36, URZ, 0xfc, !UPT ;  /* 0x0000002426157292 */ /* 0x000fe4000f8efcff */
[----:B------:R-:W-:Y:S02]  /*1080*/  USHF.L.U32 UR46, UR47, UR8, URZ ;  /* 0x000000082f2e7299 */ /* 0x000fe400080006ff */
[----:B------:R-:W-:Y:S02]  /*1090*/  USHF.L.U32 UR44, UR47, UR9, URZ ;  /* 0x000000092f2c7299 */ /* 0x000fe400080006ff */
[----:B------:R-:W-:-:S02]  /*10a0*/  ULOP3.LUT UR22, UR22, 0x3e, URZ, 0xc0, !UPT ;  /* 0x0000003e16167892 */ /* 0x000fc4000f8ec0ff */
[----:B------:R-:W-:Y:S02]  /*10b0*/  USHF.L.U32 UR40, UR47, UR11, URZ ;  /* 0x0000000b2f287299 */ /* 0x000fe400080006ff */
[----:B------:R-:W-:Y:S02]  /*10c0*/  USHF.L.U64.HI UR41, UR47, UR11, URZ ;  /* 0x0000000b2f297299 */ /* 0x000fe400080102ff */
[----:B------:R-:W-:Y:S02]  /*10d0*/  USHF.L.U64.HI UR39, UR47, UR12, URZ ;  /* 0x0000000c2f277299 */ /* 0x000fe400080102ff */
[----:B------:R-:W-:Y:S02]  /*10e0*/  USHF.L.U64.HI UR37, UR47, UR13, URZ ;  /* 0x0000000d2f257299 */ /* 0x000fe400080102ff */
[----:B------:R-:W-:Y:S02]  /*10f0*/  USHF.L.U64.HI UR5, UR47, UR8, URZ ;  /* 0x000000082f057299 */ /* 0x000fe400080102ff */
[----:B------:R-:W-:-:S02]  /*1100*/  ULOP3.LUT UR23, UR23, 0x3f, URZ, 0xc0, !UPT ;  /* 0x0000003f17177892 */ /* 0x000fc4000f8ec0ff */
[----:B------:R-:W-:Y:S02]  /*1110*/  ULOP3.LUT UR26, UR26, 0x3e, URZ, 0xc0, !UPT ;  /* 0x0000003e1a1a7892 */ /* 0x000fe4000f8ec0ff */
[----:B------:R-:W-:Y:S02]  /*1120*/  ULOP3.LUT UR27, UR27, 0x3f, URZ, 0xc0, !UPT ;  /* 0x0000003f1b1b7892 */ /* 0x000fe4000f8ec0ff */
[----:B------:R-:W-:Y:S02]  /*1130*/  USHF.L.U64.HI UR45, UR47, UR9, URZ ;  /* 0x000000092f2d7299 */ /* 0x000fe400080102ff */
[----:B------:R-:W-:Y:S02]  /*1140*/  USHF.L.U64.HI UR43, UR47, UR10, URZ ;  /* 0x0000000a2f2b7299 */ /* 0x000fe400080102ff */
[----:B------:R-:W-:Y:S02]  /*1150*/  USHF.L.U32 UR42, UR47, UR10, URZ ;  /* 0x0000000a2f2a7299 */ /* 0x000fe400080006ff */
[----:B------:R-:W-:-:S02]  /*1160*/  USHF.L.U64.HI UR11, UR47, UR24, URZ ;  /* 0x000000182f0b7299 */ /* 0x000fc400080102ff */
[----:B------:R-:W-:Y:S02]  /*1170*/  ULOP3.LUT UR18, UR20, UR18, URZ, 0xfc, !UPT ;  /* 0x0000001214127292 */ /* 0x000fe4000f8efcff */
[----:B------:R-:W-:Y:S02]  /*1180*/  USHF.L.U32 UR24, UR47, UR24, URZ ;  /* 0x000000182f187299 */ /* 0x000fe400080006ff */
[----:B------:R-:W-:Y:S02]  /*1190*/  USHF.L.U32 UR10, UR47, UR25, URZ ;  /* 0x000000192f0a7299 */ /* 0x000fe400080006ff */
[----:B------:R-:W-:Y:S02]  /*11a0*/  ULOP3.LUT UR20, UR21, UR32, UR34, 0xfe, !UPT ;  /* 0x0000002015147292 */ /* 0x000fe4000f8efe22 */
[----:B------:R-:W-:Y:S02]  /*11b0*/  ULOP3.LUT UR44, UR46, UR44, URZ, 0xfc, !UPT ;  /* 0x0000002c2e2c7292 */ /* 0x000fe4000f8efcff */
[----:B------:R-:W-:-:S02]  /*11c0*/  USHF.L.U64.HI UR13, UR47, UR22, URZ ;  /* 0x000000162f0d7299 */ /* 0x000fc400080102ff */
[----:B------:R-:W-:Y:S02]  /*11d0*/  USHF.L.U64.HI UR25, UR47, UR25, URZ ;  /* 0x000000192f197299 */ /* 0x000fe400080102ff */
[----:B------:R-:W-:Y:S02]  /*11e0*/  ULOP3.LUT UR36, UR39, UR37, URZ, 0xfc, !UPT ;  /* 0x0000002527247292 */ /* 0x000fe4000f8efcff */
[----:B------:R-:W-:Y:S02]  /*11f0*/  USHF.L.U32 UR22, UR47, UR22, URZ ;  /* 0x000000162f167299 */ /* 0x000fe400080006ff */
[----:B------:R-:W-:Y:S02]  /*1200*/  USHF.L.U32 UR12, UR47, UR23, URZ ;  /* 0x000000172f0c7299 */ /* 0x000fe400080006ff */
[----:B------:R-:W-:Y:S02]  /*1210*/  USHF.L.U64.HI UR9, UR47, UR26, URZ ;  /* 0x0000001a2f097299 */ /* 0x000fe400080102ff */
[----:B------:R-:W-:-:S02]  /*1220*/  USHF.L.U64.HI UR8, UR47, UR27, URZ ;  /* 0x0000001b2f087299 */ /* 0x000fc400080102ff */
[----:B------:R-:W-:Y:S02]  /*1230*/  ULOP3.LUT UR45, UR5, UR45, URZ, 0xfc, !UPT ;  /* 0x0000002d052d7292 */ /* 0x000fe4000f8efcff */
[----:B------:R-:W-:Y:S02]  /*1240*/  USHF.L.U32 UR26, UR47, UR26, URZ ;  /* 0x0000001a2f1a7299 */ /* 0x000fe400080006ff */
[----:B------:R-:W-:Y:S02]  /*1250*/  USHF.L.U32 UR27, UR47, UR27, URZ ;  /* 0x0000001b2f1b7299 */ /* 0x000fe400080006ff */
[----:B------:R-:W-:Y:S02]  /*1260*/  ULOP3.LUT UR5, UR24, UR10, URZ, 0xfc, !UPT ;  /* 0x0000000a18057292 */ /* 0x000fe4000f8efcff */
[----:B------:R-:W-:Y:S02]  /*1270*/  ULOP3.LUT UR24, UR44, UR40, UR42, 0xfe, !UPT ;  /* 0x000000282c187292 */ /* 0x000fe4000f8efe2a */
[----:B------:R-:W-:-:S02]  /*1280*/  ULOP3.LUT UR10, UR11, UR25, URZ, 0xfc, !UPT ;  /* 0x000000190b0a7292 */ /* 0x000fc4000f8efcff */
[----:B------:R-:W-:Y:S02]  /*1290*/  ULOP3.LUT UR21, UR36, UR33, UR35, 0xfe, !UPT ;  /* 0x0000002124157292 */ /* 0x000fe4000f8efe23 */
[----:B------:R-:W-:Y:S02]  /*12a0*/  USHF.L.U64.HI UR23, UR47, UR23, URZ ;  /* 0x000000172f177299 */ /* 0x000fe400080102ff */
[----:B------:R-:W-:Y:S02]  /*12b0*/  ULOP3.LUT UR19, UR30, UR19, URZ, 0xfc, !UPT ;  /* 0x000000131e137292 */ /* 0x000fe4000f8efcff */
[----:B------:R-:W-:Y:S02]  /*12c0*/  ULOP3.LUT UR25, UR45, UR41, UR43, 0xfe, !UPT ;  /* 0x000000292d197292 */ /* 0x000fe4000f8efe2b */
[----:B------:R-:W-:Y:S02]  /*12d0*/  ULOP3.LUT UR11, UR18, UR12, UR22, 0xfe, !UPT ;  /* 0x0000000c120b7292 */ /* 0x000fe4000f8efe16 */
[----:B------:R-:W-:-:S02]  /*12e0*/  ULOP3.LUT UR5, UR5, UR27, UR26, 0xfe, !UPT ;  /* 0x0000001b05057292 */ /* 0x000fc4000f8efe1a */
[----:B------:R-:W-:Y:S02]  /*12f0*/  ULOP3.LUT UR12, UR19, UR23, UR13, 0xfe, !UPT ;  /* 0x00000017130c7292 */ /* 0x000fe4000f8efe0d */
[----:B------:R-:W-:Y:S02]  /*1300*/  ULOP3.LUT UR8, UR10, UR8, UR9, 0xfe, !UPT ;  /* 0x000000080a087292 */ /* 0x000fe4000f8efe09 */
[----:B------:R-:W-:-:S04]  /*1310*/  UIADD3 UR4, UPT, UPT, UR4, 0x10, URZ ;  /* 0x0000001004047890 */ /* 0x000fc8000fffe0ff */
[----:B------:R-:W-:Y:S01]  /*1320*/  UISETP.GE.AND UP1, UPT, UR4, UR31, UPT ;  /* 0x0000001f0400728c */ /* 0x000fe2000bf26270 */
[----:B--2---:R-:W-:Y:S02]  /*1330*/  LOP3.LUT R12, R6, UR20, RZ, 0xc0, !PT ;  /* 0x00000014060c7c12 */ /* 0x004fe4000f8ec0ff */
[----:B------:R-:W-:Y:S02]  /*1340*/  LOP3.LUT R6, R7, UR21, RZ, 0xc0, !PT ;  /* 0x0000001507067c12 */ /* 0x000fe4000f8ec0ff */
[----:B------:R-:W-:Y:S02]  /*1350*/  ISETP.NE.U32.AND P1, PT, R12, UR20, PT ;  /* 0x000000140c007c0c */ /* 0x000fe4000bf25070 */
[----:B---3--:R-:W-:Y:S02]  /*1360*/  LOP3.LUT R12, R4, UR24, RZ, 0xc0, !PT ;  /* 0x00000018040c7c12 */ /* 0x008fe4000f8ec0ff */
[----:B------:R-:W-:Y:S02]  /*1370*/  LOP3.LUT R4, R5, UR25, RZ, 0xc0, !PT ;  /* 0x0000001905047c12 */ /* 0x000fe4000f8ec0ff */
[----:B----4-:R-:W-:-:S02]  /*1380*/  LOP3.LUT R7, R8, UR11, RZ, 0xc0, !PT ;  /* 0x0000000b08077c12 */ /* 0x010fc4000f8ec0ff */
[----:B------:R-:W-:Y:S02]  /*1390*/  ISETP.NE.U32.AND P0, PT, R12, UR24, PT ;  /* 0x000000180c007c0c */ /* 0x000fe4000bf05070 */
[----:B-----5:R-:W-:Y:S02]  /*13a0*/  LOP3.LUT R5, R2, UR5, RZ, 0xc0, !PT ;  /* 0x0000000502057c12 */ /* 0x020fe4000f8ec0ff */
[----:B------:R-:W-:Y:S02]  /*13b0*/  LOP3.LUT R8, R9, UR12, RZ, 0xc0, !PT ;  /* 0x0000000c09087c12 */ /* 0x000fe4000f8ec0ff */
[----:B------:R-:W-:Y:S02]  /*13c0*/  ISETP.NE.U32.AND P3, PT, R7, UR11, PT ;  /* 0x0000000b07007c0c */ /* 0x000fe4000bf65070 */
[----:B------:R-:W-:Y:S02]  /*13d0*/  LOP3.LUT R2, R3, UR8, RZ, 0xc0, !PT ;  /* 0x0000000803027c12 */ /* 0x000fe4000f8ec0ff */
[----:B------:R-:W-:-:S02]  /*13e0*/  ISETP.NE.U32.AND P2, PT, R5, UR5, PT ;  /* 0x0000000505007c0c */ /* 0x000fc4000bf45070 */
[----:B------:R-:W-:Y:S02]  /*13f0*/  ISETP.NE.AND.EX P0, PT, R4, UR25, PT, P0 ;  /* 0x0000001904007c0c */ /* 0x000fe4000bf05300 */
[----:B------:R-:W-:Y:S02]  /*1400*/  ISETP.NE.AND.EX P1, PT, R6, UR21, PT, P1 ;  /* 0x0000001506007c0c */ /* 0x000fe4000bf25310 */
[----:B------:R-:W-:Y:S02]  /*1410*/  ISETP.NE.AND.EX P3, PT, R8, UR12, PT, P3 ;  /* 0x0000000c08007c0c */ /* 0x000fe4000bf65330 */
[----:B------:R-:W-:Y:S01]  /*1420*/  ISETP.NE.AND.EX P2, PT, R2, UR8, PT, P2 ;  /* 0x0000000802007c0c */ /* 0x000fe2000bf45320 */
[----:B------:R-:W-:Y:S02]  /*1430*/  IMAD.MOV.U32 R8, RZ, RZ, 0x1 ;  /* 0x00000001ff087424 */ /* 0x000fe400078e00ff */
[----:B------:R-:W-:Y:S02]  /*1440*/  IMAD.MOV.U32 R2, RZ, RZ, 0x1 ;  /* 0x00000001ff027424 */ /* 0x000fe400078e00ff */
[----:B------:R-:W-:-:S02]  /*1450*/  IMAD.MOV.U32 R3, RZ, RZ, 0x1 ;  /* 0x00000001ff037424 */ /* 0x000fc400078e00ff */
[----:B------:R-:W-:Y:S01]  /*1460*/  IMAD.MOV.U32 R4, RZ, RZ, 0x1 ;  /* 0x00000001ff047424 */ /* 0x000fe200078e00ff */
[----:B------:R1:W-:Y:S04]  /*1470*/  @P0 STG.E.U8 desc[UR14][R16.64], R8 ;  /* 0x0000000810000986 */ /* 0x0003e8000c10110e */
[----:B------:R1:W-:Y:S04]  /*1480*/  @P1 STG.E.U8 desc[UR14][R16.64], R2 ;  /* 0x0000000210001986 */ /* 0x0003e8000c10110e */
[----:B------:R1:W-:Y:S04]  /*1490*/  @P3 STG.E.U8 desc[UR14][R16.64], R3 ;  /* 0x0000000310003986 */ /* 0x0003e8000c10110e */
[----:B------:R1:W-:Y:S01]  /*14a0*/  @P2 STG.E.U8 desc[UR14][R16.64], R4 ;  /* 0x0000000410002986 */ /* 0x0003e2000c10110e */
[----:B------:R-:W-:Y:S05]  /*14b0*/  BRA.U !UP1, `(.L_x_10) ;  /* 0xfffffff909247547 */ /* 0x000fea000b83ffff */
[----:B------:R-:W-:-:S05]  /*14c0*/  UMOV UR5, UR7 ;  /* 0x0000000700057c82 */ /* 0x000fca0008000000 */
.L_x_9:
[----:B------:R-:W-:-:S04]  /*14d0*/  UIADD3 UR8, UPT, UPT, UR7, -UR4, URZ ;  /* 0x8000000407087290 */ /* 0x000fc8000fffe0ff */
[----:B------:R-:W-:-:S09]  /*14e0*/  UISETP.GT.AND UP1, UPT, UR8, 0x4, UPT ;  /* 0x000000040800788c */ /* 0x000fd2000bf24270 */
[----:B------:R-:W-:Y:S05]  /*14f0*/  BRA.U !UP1, `(.L_x_11) ;  /* 0x0000000109f47547 */ /* 0x000fea000b800000 */
[----:B------:R-:W-:Y:S02]  /*1500*/  UIADD3 UR30, UPT, UPT, UR4, 0x4, URZ ;  /* 0x00000004041e7890 */ /* 0x000fe4000fffe0ff */
[----:B------:R-:W-:Y:S02]  /*1510*/  USHF.R.U32.HI UR5, URZ, 0x6, UR4 ;  /* 0x00000006ff057899 */ /* 0x000fe40008011604 */
[----:B------:R-:W-:Y:S02]  /*1520*/  USHF.R.U32.HI UR8, URZ, 0x6, UR30 ;  /* 0x00000006ff087899 */ /* 0x000fe4000801161e */
[----:B------:R-:W-:Y:S02]  /*1530*/  ULEA UR5, UR5, UR28, 0x3 ;  /* 0x0000001c05057291 */ /* 0x000fe4000f8e18ff */
[----:B------:R-:W-:-:S07]  /*1540*/  ULEA UR8, UR8, UR28, 0x3 ;  /* 0x0000001c08087291 */ /* 0x000fce000f8e18ff */
[----:B01----:R-:W2:Y:S04]  /*1550*/  LDL.64 R2, [UR5] ;  /* 0x00000005ff027983 */ /* 0x003ea80008100a00 */
[----:B------:R-:W3:Y:S01]  /*1560*/  LDL.64 R4, [UR8] ;  /* 0x00000008ff047983 */ /* 0x000ee20008100a00 */
[----:B------:R-:W-:Y:S01]  /*1570*/  UIADD3 UR8, UPT, UPT, UR4, 0x1, URZ ;  /* 0x0000000104087890 */ /* 0x000fe2000fffe0ff */
[----:B------:R-:W-:Y:S01]  /*1580*/  IMAD.MOV.U32 R8, RZ, RZ, 0x1 ;  /* 0x00000001ff087424 */ /* 0x000fe200078e00ff */
[----:B------:R-:W-:Y:S02]  /*1590*/  UIADD3 UR9, UPT, UPT, UR4, 0x2, URZ ;  /* 0x0000000204097890 */ /* 0x000fe4000fffe0ff */
[----:B------:R-:W-:Y:S02]  /*15a0*/  UIADD3 UR11, UPT, UPT, UR4, 0x5, URZ ;  /* 0x00000005040b7890 */ /* 0x000fe4000fffe0ff */
[----:B------:R-:W-:-:S02]  /*15b0*/  UIADD3 UR10, UPT, UPT, UR4, 0x3, URZ ;  /* 0x00000003040a7890 */ /* 0x000fc4000fffe0ff */
[----:B------:R-:W-:Y:S02]  /*15c0*/  ULOP3.LUT UR5, UR4, 0x3c, URZ, 0xc0, !UPT ;  /* 0x0000003c04057892 */ /* 0x000fe4000f8ec0ff */
[----:B------:R-:W-:Y:S02]  /*15d0*/  UIADD3 UR12, UPT, UPT, UR4, 0x6, URZ ;  /* 0x00000006040c7890 */ /* 0x000fe4000fffe0ff */
[----:B------:R-:W-:Y:S02]  /*15e0*/  UIADD3 UR13, UPT, UPT, UR4, 0x7, URZ ;  /* 0x00000007040d7890 */ /* 0x000fe4000fffe0ff */
[----:B------:R-:W-:Y:S02]  /*15f0*/  ULOP3.LUT UR8, UR8, 0x3d, URZ, 0xc0, !UPT ;  /* 0x0000003d08087892 */ /* 0x000fe4000f8ec0ff */
[----:B------:R-:W-:Y:S02]  /*1600*/  ULOP3.LUT UR9, UR9, 0x3e, URZ, 0xc0, !UPT ;  /* 0x0000003e09097892 */ /* 0x000fe4000f8ec0ff */
[----:B------:R-:W-:-:S02]  /*1610*/  ULOP3.LUT UR4, UR30, 0x3c, URZ, 0xc0, !UPT ;  /* 0x0000003c1e047892 */ /* 0x000fc4000f8ec0ff */
[----:B------:R-:W-:Y:S01]  /*1620*/  ULOP3.LUT UR11, UR11, 0x3d, URZ, 0xc0, !UPT ;  /* 0x0000003d0b0b7892 */ /* 0x000fe2000f8ec0ff */
[----:B------:R-:W-:Y:S01]  /*1630*/  UMOV UR31, 0x1 ;  /* 0x00000001001f7882 */ /* 0x000fe20000000000 */
[----:B------:R-:W-:Y:S02]  /*1640*/  ULOP3.LUT UR10, UR10, 0x3f, URZ, 0xc0, !UPT ;  /* 0x0000003f0a0a7892 */ /* 0x000fe4000f8ec0ff */
[----:B------:R-:W-:Y:S02]  /*1650*/  USHF.L.U32 UR26, UR31, UR5, URZ ;  /* 0x000000051f1a7299 */ /* 0x000fe400080006ff */
[----:B------:R-:W-:Y:S02]  /*1660*/  ULOP3.LUT UR12, UR12, 0x3e, URZ, 0xc0, !UPT ;  /* 0x0000003e0c0c7892 */ /* 0x000fe4000f8ec0ff */
[----:B------:R-:W-:Y:S02]  /*1670*/  USHF.L.U32 UR24, UR31, UR8, URZ ;  /* 0x000000081f187299 */ /* 0x000fe400080006ff */
[----:B------:R-:W-:-:S02]  /*1680*/  USHF.L.U64.HI UR23, UR31, UR9, URZ ;  /* 0x000000091f177299 */ /* 0x000fc400080102ff */
[----:B------:R-:W-:Y:S02]  /*1690*/  USHF.L.U32 UR22, UR31, UR9, URZ ;  /* 0x000000091f167299 */ /* 0x000fe400080006ff */
[----:B------:R-:W-:Y:S02]  /*16a0*/  ULOP3.LUT UR13, UR13, 0x3f, URZ, 0xc0, !UPT ;  /* 0x0000003f0d0d7892 */ /* 0x000fe4000f8ec0ff */
[----:B------:R-:W-:Y:S02]  /*16b0*/  USHF.L.U32 UR18, UR31, UR4, URZ ;  /* 0x000000041f127299 */ /* 0x000fe400080006ff */
[----:B------:R-:W-:Y:S02]  /*16c0*/  USHF.L.U32 UR9, UR31, UR11, URZ ;  /* 0x0000000b1f097299 */ /* 0x000fe400080006ff */
[----:B------:R-:W-:Y:S02]  /*16d0*/  USHF.L.U64.HI UR21, UR31, UR10, URZ ;  /* 0x0000000a1f157299 */ /* 0x000fe400080102ff */
[----:B------:R-:W-:-:S02]  /*16e0*/  USHF.L.U32 UR20, UR31, UR10, URZ ;  /* 0x0000000a1f147299 */ /* 0x000fc400080006ff */
[----:B------:R-:W-:Y:S02]  /*16f0*/  USHF.L.U64.HI UR25, UR31, UR8, URZ ;  /* 0x000000081f197299 */ /* 0x000fe400080102ff */
[----:B------:R-:W-:Y:S02]  /*1700*/  USHF.L.U64.HI UR10, UR31, UR11, URZ ;  /* 0x0000000b1f0a7299 */ /* 0x000fe400080102ff */
[----:B------:R-:W-:Y:S02]  /*1710*/  USHF.L.U64.HI UR27, UR31, UR5, URZ ;  /* 0x000000051f1b7299 */ /* 0x000fe400080102ff */
[----:B------:R-:W-:Y:S02]  /*1720*/  USHF.L.U64.HI UR19, UR31, UR4, URZ ;  /* 0x000000041f137299 */ /* 0x000fe400080102ff */
[----:B------:R-:W-:Y:S02]  /*1730*/  USHF.L.U64.HI UR8, UR31, UR12, URZ ;  /* 0x0000000c1f087299 */ /* 0x000fe400080102ff */
[----:B------:R-:W-:-:S02]  /*1740*/  ULOP3.LUT UR11, UR26, UR24, URZ, 0xfc, !UPT ;  /* 0x000000181a0b7292 */ /* 0x000fc4000f8efcff */
[----:B------:R-:W-:Y:S02]  /*1750*/  USHF.L.U32 UR12, UR31, UR12, URZ ;  /* 0x0000000c1f0c7299 */ /* 0x000fe400080006ff */
[----:B------:R-:W-:Y:S02]  /*1760*/  USHF.L.U32 UR4, UR31, UR13, URZ ;  /* 0x0000000d1f047299 */ /* 0x000fe400080006ff */
[----:B------:R-:W-:Y:S02]  /*1770*/  ULOP3.LUT UR9, UR18, UR9, URZ, 0xfc, !UPT ;  /* 0x0000000912097292 */ /* 0x000fe4000f8efcff */
[----:B------:R-:W-:Y:S02]  /*1780*/  USHF.L.U64.HI UR5, UR31, UR13, URZ ;  /* 0x0000000d1f057299 */ /* 0x000fe400080102ff */
[----:B------:R-:W-:Y:S02]  /*1790*/  ULOP3.LUT UR13, UR27, UR25, URZ, 0xfc, !UPT ;  /* 0x000000191b0d7292 */ /* 0x000fe4000f8efcff */
[----:B------:R-:W-:-:S02]  /*17a0*/  ULOP3.LUT UR11, UR11, UR20, UR22, 0xfe, !UPT ;  /* 0x000000140b0b7292 */ /* 0x000fc4000f8efe16 */
[----:B------:R-:W-:Y:S02]  /*17b0*/  ULOP3.LUT UR10, UR19, UR10, URZ, 0xfc, !UPT ;  /* 0x0000000a130a7292 */ /* 0x000fe4000f8efcff */
[----:B------:R-:W-:Y:S02]  /*17c0*/  ULOP3.LUT UR4, UR9, UR4, UR12, 0xfe, !UPT ;  /* 0x0000000409047292 */ /* 0x000fe4000f8efe0c */
[----:B------:R-:W-:Y:S02]  /*17d0*/  ULOP3.LUT UR9, UR13, UR21, UR23, 0xfe, !UPT ;  /* 0x000000150d097292 */ /* 0x000fe4000f8efe17 */
[----:B------:R-:W-:Y:S02]  /*17e0*/  ULOP3.LUT UR5, UR10, UR5, UR8, 0xfe, !UPT ;  /* 0x000000050a057292 */ /* 0x000fe4000f8efe08 */
[----:B------:R-:W-:Y:S01]  /*17f0*/  UPLOP3.LUT UP0, UPT, UPT, UPT, UPT, 0x40, 0x4 ;  /* 0x000000000004789c */ /* 0x000fe20003f0e870 */
[----:B--2---:R-:W-:Y:S02]  /*1800*/  LOP3.LUT R7, R2, UR11, RZ, 0xc0, !PT ;  /* 0x0000000b02077c12 */ /* 0x004fe4000f8ec0ff */
[----:B------:R-:W-:-:S02]  /*1810*/  LOP3.LUT R2, R3, UR9, RZ, 0xc0, !PT ;  /* 0x0000000903027c12 */ /* 0x000fc4000f8ec0ff */
[----:B---3--:R-:W-:Y:S02]  /*1820*/  LOP3.LUT R6, R4, UR4, RZ, 0xc0, !PT ;  /* 0x0000000404067c12 */ /* 0x008fe4000f8ec0ff */
[----:B------:R-:W-:Y:S02]  /*1830*/  ISETP.NE.U32.AND P0, PT, R7, UR11, PT ;  /* 0x0000000b07007c0c */ /* 0x000fe4000bf05070 */
[----:B------:R-:W-:Y:S02]  /*1840*/  LOP3.LUT R4, R5, UR5, RZ, 0xc0, !PT ;  /* 0x0000000505047c12 */ /* 0x000fe4000f8ec0ff */
[----:B------:R-:W-:Y:S01]  /*1850*/  ISETP.NE.U32.AND P1, PT, R6, UR4, PT ;  /* 0x0000000406007c0c */ /* 0x000fe2000bf25070 */
[----:B------:R-:W-:Y:S01]  /*1860*/  UIADD3 UR4, UPT, UPT, UR30, 0x4, URZ ;  /* 0x000000041e047890 */ /* 0x000fe2000fffe0ff */
[----:B------:R-:W-:Y:S01]  /*1870*/  ISETP.NE.AND.EX P0, PT, R2, UR9, PT, P0 ;  /* 0x0000000902007c0c */ /* 0x000fe2000bf05300 */
[----:B------:R-:W-:Y:S01]  /*1880*/  IMAD.MOV.U32 R2, RZ, RZ, 0x1 ;  /* 0x00000001ff027424 */ /* 0x000fe200078e00ff */
[----:B------:R-:W-:Y:S01]  /*1890*/  ISETP.NE.AND.EX P1, PT, R4, UR5, PT, P1 ;  /* 0x0000000504007c0c */ /* 0x000fe2000bf25310 */
[----:B------:R-:W-:-:S10]  /*18a0*/  UMOV UR5, UR7 ;  /* 0x0000000700057c82 */ /* 0x000fd40008000000 */
[----:B------:R2:W-:Y:S04]  /*18b0*/  @P0 STG.E.U8 desc[UR14][R16.64], R8 ;  /* 0x0000000810000986 */ /* 0x0005e8000c10110e */
[----:B------:R2:W-:Y:S02]  /*18c0*/  @P1 STG.E.U8 desc[UR14][R16.64], R2 ;  /* 0x0000000210001986 */ /* 0x0005e4000c10110e */
.L_x_11:
[----:B------:R-:W-:-:S09]  /*18d0*/  UISETP.NE.OR UP0, UPT, UR4, UR7, UP0 ;  /* 0x000000070400728c */ /* 0x000fd20008705670 */
[----:B------:R-:W-:Y:S05]  /*18e0*/  BRA.U !UP0, `(.L_x_7) ;  /* 0x0000000108847547 */ /* 0x000fea000b800000 */
.L_x_8:
[----:B------:R-:W-:-:S04]  /*18f0*/  USHF.R.U32.HI UR5, URZ, 0x6, UR4 ;  /* 0x00000006ff057899 */ /* 0x000fc80008011604 */
[----:B------:R-:W-:-:S09]  /*1900*/  ULEA UR5, UR5, UR28, 0x3 ;  /* 0x0000001c05057291 */ /* 0x000fd2000f8e18ff */
[----:B012---:R-:W2:Y:S01]  /*1910*/  LDL.64 R2, [UR5] ;  /* 0x00000005ff027983 */ /* 0x007ea20008100a00 */
[----:B------:R-:W-:Y:S01]  /*1920*/  UIADD3 UR8, UPT, UPT, UR4, 0x1, URZ ;  /* 0x0000000104087890 */ /* 0x000fe2000fffe0ff */
[----:B---3--:R-:W-:Y:S01]  /*1930*/  IMAD.MOV.U32 R8, RZ, RZ, 0x1 ;  /* 0x00000001ff087424 */ /* 0x008fe200078e00ff */
[----:B------:R-:W-:Y:S02]  /*1940*/  UIADD3 UR9, UPT, UPT, UR4, 0x2, URZ ;  /* 0x0000000204097890 */ /* 0x000fe4000fffe0ff */
[----:B------:R-:W-:Y:S02]  /*1950*/  ULOP3.LUT UR5, UR4, 0x3c, URZ, 0xc0, !UPT ;  /* 0x0000003c04057892 */ /* 0x000fe4000f8ec0ff */
[----:B------:R-:W-:Y:S02]  /*1960*/  UIADD3 UR10, UPT, UPT, UR4, 0x3, URZ ;  /* 0x00000003040a7890 */ /* 0x000fe4000fffe0ff */
[----:B------:R-:W-:Y:S01]  /*1970*/  ULOP3.LUT UR8, UR8, 0x3d, URZ, 0xc0, !UPT ;  /* 0x0000003d08087892 */ /* 0x000fe2000f8ec0ff */
[----:B------:R-:W-:Y:S01]  /*1980*/  UMOV UR20, 0x1 ;  /* 0x0000000100147882 */ /* 0x000fe20000000000 */
[----:B------:R-:W-:-:S02]  /*1990*/  ULOP3.LUT UR9, UR9, 0x3e, URZ, 0xc0, !UPT ;  /* 0x0000003e09097892 */ /* 0x000fc4000f8ec0ff */
[----:B------:R-:W-:Y:S02]  /*19a0*/  USHF.L.U32 UR18, UR20, UR5, URZ ;  /* 0x0000000514127299 */ /* 0x000fe400080006ff */
[----:B------:R-:W-:Y:S02]  /*19b0*/  ULOP3.LUT UR10, UR10, 0x3f, URZ, 0xc0, !UPT ;  /* 0x0000003f0a0a7892 */ /* 0x000fe4000f8ec0ff */
[----:B------:R-:W-:Y:S02]  /*19c0*/  USHF.L.U32 UR12, UR20, UR8, URZ ;  /* 0x00000008140c7299 */ /* 0x000fe400080006ff */
[----:B------:R-:W-:Y:S02]  /*19d0*/  USHF.L.U64.HI UR19, UR20, UR5, URZ ;  /* 0x0000000514137299 */ /* 0x000fe400080102ff */
[----:B------:R-:W-:Y:S02]  /*19e0*/  USHF.L.U64.HI UR11, UR20, UR9, URZ ;  /* 0x00000009140b7299 */ /* 0x000fe400080102ff */
[----:B------:R-:W-:-:S02]  /*19f0*/  USHF.L.U64.HI UR13, UR20, UR8, URZ ;  /* 0x00000008140d7299 */ /* 0x000fc400080102ff */
[----:B------:R-:W-:Y:S02]  /*1a00*/  USHF.L.U32 UR9, UR20, UR9, URZ ;  /* 0x0000000914097299 */ /* 0x000fe400080006ff */
[----:B------:R-:W-:Y:S02]  /*1a10*/  USHF.L.U32 UR5, UR20, UR10, URZ ;  /* 0x0000000a14057299 */ /* 0x000fe400080006ff */
[----:B------:R-:W-:Y:S02]  /*1a20*/  ULOP3.LUT UR12, UR18, UR12, URZ, 0xfc, !UPT ;  /* 0x0000000c120c7292 */ /* 0x000fe4000f8efcff */
[----:B------:R-:W-:Y:S02]  /*1a30*/  USHF.L.U64.HI UR8, UR20, UR10, URZ ;  /* 0x0000000a14087299 */ /* 0x000fe400080102ff */
[----:B------:R-:W-:Y:S02]  /*1a40*/  ULOP3.LUT UR10, UR19, UR13, URZ, 0xfc, !UPT ;  /* 0x0000000d130a7292 */ /* 0x000fe4000f8efcff */
[----:B------:R-:W-:-:S02]  /*1a50*/  ULOP3.LUT UR5, UR12, UR5, UR9, 0xfe, !UPT ;  /* 0x000000050c057292 */ /* 0x000fc4000f8efe09 */
[----:B------:R-:W-:Y:S02]  /*1a60*/  ULOP3.LUT UR8, UR10, UR8, UR11, 0xfe, !UPT ;  /* 0x000000080a087292 */ /* 0x000fe4000f8efe0b */
[----:B------:R-:W-:-:S04]  /*1a70*/  UIADD3 UR4, UPT, UPT, UR4, 0x4, URZ ;  /* 0x0000000404047890 */ /* 0x000fc8000fffe0ff */
[----:B------:R-:W-:Y:S01]  /*1a80*/  UISETP.NE.AND UP0, UPT, UR4, UR7, UPT ;  /* 0x000000070400728c */ /* 0x000fe2000bf05270 */
[----:B--2---:R-:W-:Y:S02]  /*1a90*/  LOP3.LUT R4, R2, UR5, RZ, 0xc0, !PT ;  /* 0x0000000502047c12 */ /* 0x004fe4000f8ec0ff */
[----:B------:R-:W-:Y:S02]  /*1aa0*/  LOP3.LUT R2, R3, UR8, RZ, 0xc0, !PT ;  /* 0x0000000803027c12 */ /* 0x000fe4000f8ec0ff */
[----:B------:R-:W-:-:S04]  /*1ab0*/  ISETP.NE.U32.AND P0, PT, R4, UR5, PT ;  /* 0x0000000504007c0c */ /* 0x000fc8000bf05070 */
[----:B------:R-:W-:-:S13]  /*1ac0*/  ISETP.NE.AND.EX P0, PT, R2, UR8, PT, P0 ;  /* 0x0000000802007c0c */ /* 0x000fda000bf05300 */
[----:B------:R3:W-:Y:S01]  /*1ad0*/  @P0 STG.E.U8 desc[UR14][R16.64], R8 ;  /* 0x0000000810000986 */ /* 0x0007e2000c10110e */
[----:B------:R-:W-:Y:S05]  /*1ae0*/  BRA.U UP0, `(.L_x_8) ;  /* 0xfffffffd00807547 */ /* 0x000fea000b83ffff */
[----:B------:R-:W-:-:S05]  /*1af0*/  UMOV UR5, UR7 ;  /* 0x0000000700057c82 */ /* 0x000fca0008000000 */
.L_x_7:
[----:B------:R-:W-:-:S04]  /*1b00*/  UISETP.LT.AND UP0, UPT, UR6, 0x1, UPT ;  /* 0x000000010600788c */ /* 0x000fc8000bf01270 */
[----:B------:R-:W-:-:S04]  /*1b10*/  USEL UR4, UR6, 0x1, !UP0 ;  /* 0x0000000106047887 */ /* 0x000fc8000c000000 */
[----:B------:R-:W-:-:S04]  /*1b20*/  ULOP3.LUT UR9, UR4, 0x3, URZ, 0xc0, !UPT ;  /* 0x0000000304097892 */ /* 0x000fc8000f8ec0ff */
[----:B------:R-:W-:-:S09]  /*1b30*/  UISETP.NE.AND UP0, UPT, UR9, URZ, UPT ;  /* 0x000000ff0900728c */ /* 0x000fd2000bf05270 */
[----:B------:R-:W-:Y:S05]  /*1b40*/  BRA.U !UP0, `(.L_x_12) ;  /* 0x0000000108907547 */ /* 0x000fea000b800000 */
[----:B------:R-:W-:-:S04]  /*1b50*/  USHF.R.U32.HI UR4, URZ, 0x6, UR5 ;  /* 0x00000006ff047899 */ /* 0x000fc80008011605 */
[----:B------:R-:W-:-:S09]  /*1b60*/  ULEA UR4, UR4, UR28, 0x3 ;  /* 0x0000001c04047291 */ /* 0x000fd2000f8e18ff */
[----:B012---:R-:W2:Y:S01]  /*1b70*/  LDL.64 R2, [UR4] ;  /* 0x00000004ff027983 */ /* 0x007ea20008100a00 */
[----:B------:R-:W-:Y:S01]  /*1b80*/  ULOP3.LUT UR4, UR5, 0x3f, URZ, 0xc0, !UPT ;  /* 0x0000003f05047892 */ /* 0x000fe2000f8ec0ff */
[----:B---3--:R-:W-:Y:S01]  /*1b90*/  IMAD.MOV.U32 R8, RZ, RZ, 0x1 ;  /* 0x00000001ff087424 */ /* 0x008fe200078e00ff */
[----:B------:R-:W-:-:S04]  /*1ba0*/  UISETP.NE.AND UP0, UPT, UR9, 0x1, UPT ;  /* 0x000000010900788c */ /* 0x000fc8000bf05270 */
[----:B--2---:R-:W-:-:S04]  /*1bb0*/  SHF.R.U64 R2, R2, UR4, R3 ;  /* 0x0000000402027c19 */ /* 0x004fc80008001203 */
[----:B------:R-:W-:-:S04]  /*1bc0*/  LOP3.LUT R2, R2, 0x1, RZ, 0xc0, !PT ;  /* 0x0000000102027812 */ /* 0x000fc800078ec0ff */
[----:B------:R-:W-:-:S04]  /*1bd0*/  ISETP.NE.U32.AND P0, PT, R2, 0x1, PT ;  /* 0x000000010200780c */ /* 0x000fc80003f05070 */
[----:B------:R-:W-:-:S13]  /*1be0*/  ISETP.NE.U32.AND.EX P0, PT, RZ, RZ, PT, P0 ;  /* 0x000000ffff00720c */ /* 0x000fda0003f05100 */
[----:B------:R4:W-:Y:S01]  /*1bf0*/  @P0 STG.E.U8 desc[UR14][R16.64], R8 ;  /* 0x0000000810000986 */ /* 0x0009e2000c10110e */
[----:B------:R-:W-:Y:S05]  /*1c00*/  BRA.U !UP0, `(.L_x_12) ;  /* 0x0000000108607547 */ /* 0x000fea000b800000 */
[----:B------:R-:W-:-:S04]  /*1c10*/  UIADD3 UR4, UPT, UPT, UR5, 0x1, URZ ;  /* 0x0000000105047890 */ /* 0x000fc8000fffe0ff */
[----:B------:R-:W-:-:S04]  /*1c20*/  USHF.R.U32.HI UR8, URZ, 0x6, UR4 ;  /* 0x00000006ff087899 */ /* 0x000fc80008011604 */
[----:B------:R-:W-:-:S09]  /*1c30*/  ULEA UR8, UR8, UR28, 0x3 ;  /* 0x0000001c08087291 */ /* 0x000fd2000f8e18ff */
[----:B------:R-:W2:Y:S01]  /*1c40*/  LDL.64 R2, [UR8] ;  /* 0x00000008ff027983 */ /* 0x000ea20008100a00 */
[----:B------:R-:W-:Y:S01]  /*1c50*/  ULOP3.LUT UR4, UR4, 0x3f, URZ, 0xc0, !UPT ;  /* 0x0000003f04047892 */ /* 0x000fe2000f8ec0ff */
[----:B----4-:R-:W-:Y:S01]  /*1c60*/  IMAD.MOV.U32 R8, RZ, RZ, 0x1 ;  /* 0x00000001ff087424 */ /* 0x010fe200078e00ff */
        /* <DEDUP_REMOVED lines=12> */
[----:B0-----:R-:W-:-:S05]  /*1d30*/  IMAD.MOV.U32 R8, RZ, RZ, 0x1 ;  /* 0x00000001ff087424 */ /* 0x001fca00078e00ff */
[----:B--2---:R-:W-:-:S04]  /*1d40*/  SHF.R.U64 R2, R2, UR4, R3 ;  /* 0x0000000402027c19 */ /* 0x004fc80008001203 */
[----:B------:R-:W-:-:S04]  /*1d50*/  LOP3.LUT R2, R2, 0x1, RZ, 0xc0, !PT ;  /* 0x0000000102027812 */ /* 0x000fc800078ec0ff */
[----:B------:R-:W-:-:S04]  /*1d60*/  ISETP.NE.U32.AND P0, PT, R2, 0x1, PT ;  /* 0x000000010200780c */ /* 0x000fc80003f05070 */
[----:B------:R-:W-:-:S13]  /*1d70*/  ISETP.NE.U32.AND.EX P0, PT, RZ, RZ, PT, P0 ;  /* 0x000000ffff00720c */ /* 0x000fda0003f05100 */
[----:B------:R0:W-:Y:S02]  /*1d80*/  @P0 STG.E.U8 desc[UR14][R16.64], R8 ;  /* 0x0000000810000986 */ /* 0x0001e4000c10110e */
.L_x_12:
[----:B------:R-:W-:Y:S02]  /*1d90*/  VIADD R11, R11, UR29 ;  /* 0x0000001d0b0b7c36 */ /* 0x000fe40008000000 */
[----:B------:R-:W-:-:S03]  /*1da0*/  VIADD R10, R10, 0x1 ;  /* 0x000000010a0a7836 */ /* 0x000fc60000000000 */
[----:B------:R-:W-:-:S13]  /*1db0*/  ISETP.GE.AND P0, PT, R11, R0, PT ;  /* 0x000000000b00720c */ /* 0x000fda0003f06270 */
[----:B------:R-:W-:Y:S05]  /*1dc0*/  @!P0 BRA `(.L_x_13) ;  /* 0xffffffe400108947 */ /* 0x000fea000383ffff */
[----:B------:R-:W-:Y:S05]  /*1dd0*/  EXIT ;  /* 0x000000000000794d */ /* 0x000fea0003800000 */
.L_x_14:
[----:B------:R-:W-:-:S00]  /*1de0*/  BRA `(.L_x_14) ;  /* 0xfffffffc00fc7947 */ /* 0x000fc0000383ffff */
[----:B------:R-:W-:-:S00]  /*1df0*/  NOP ;  /* 0x0000000000007918 */ /* 0x000fc00000000000 */
        /* <DEDUP_REMOVED lines=8> */
.L_x_22:


//--------------------- .text._Z8shift_orPPcPiPyiPb --------------------------
	.section	.text._Z8shift_orPPcPiPyiPb,"ax",@progbits
	.align	128
        .global         _Z8shift_orPPcPiPyiPb
        .type           _Z8shift_orPPcPiPyiPb,@function
        .size           _Z8shift_orPPcPiPyiPb,(.L_x_23 - _Z8shift_orPPcPiPyiPb)
        .other          _Z8shift_orPPcPiPyiPb,@"STO_CUDA_ENTRY STV_DEFAULT"
_Z8shift_orPPcPiPyiPb:
.text._Z8shift_orPPcPiPyiPb:
[----:B------:R-:W-:Y:S01]  /*0000*/  LDC R1, c[0x0][0x37c] ;  /* 0x0000df00ff017b82 */ /* 0x000fe20000000800 */
[----:B------:R-:W0:Y:S07]  /*0010*/  S2R R9, SR_CTAID.X ;  /* 0x0000000000097919 */ /* 0x000e2e0000002500 */
[----:B------:R-:W0:Y:S01]  /*0020*/  LDC.64 R4, c[0x0][0x388] ;  /* 0x0000e200ff047b82 */ /* 0x000e220000000a00 */
[----:B------:R-:W1:Y:S07]  /*0030*/  LDCU.64 UR10, c[0x0][0x358] ;  /* 0x00006b00ff0a77ac */ /* 0x000e6e0008000a00 */
[----:B------:R-:W2:Y:S01]  /*0040*/  LDC.64 R2, c[0x0][0x380] ;  /* 0x0000e000ff027b82 */ /* 0x000ea20000000a00 */
[----:B0-----:R-:W-:-:S05]  /*0050*/  IMAD.WIDE.U32 R4, R9, 0x4, R4 ;  /* 0x0000000409047825 */ /* 0x001fca00078e0004 */
[----:B-1----:R0:W3:Y:S01]  /*0060*/  LDG.E R0, desc[UR10][R4.64] ;  /* 0x0000000a04007981 */ /* 0x0020e2000c1e1900 */
[----:B------:R-:W1:Y:S01]  /*0070*/  S2R R11, SR_TID.X ;  /* 0x00000000000b7919 */ /* 0x000e620000002100 */
[----:B------:R-:W4:Y:S01]  /*0080*/  S2UR UR4, SR_CgaCtaId ;  /* 0x00000000000479c3 */ /* 0x000f220000008800 */
[----:B------:R-:W-:Y:S01]  /*0090*/  UMOV UR8, 0x400 ;  /* 0x0000040000087882 */ /* 0x000fe20000000000 */
[----:B--2---:R-:W-:-:S06]  /*00a0*/  IMAD.WIDE.U32 R2, R9, 0x8, R2 ;  /* 0x0000000809027825 */ /* 0x004fcc00078e0002 */
[----:B------:R-:W5:Y:S01]  /*00b0*/  LDG.E.64 R2, desc[UR10][R2.64] ;  /* 0x0000000a02027981 */ /* 0x000f62000c1e1b00 */
[----:B----4-:R-:W-:Y:S01]  /*00c0*/  ULEA UR6, UR4, UR8, 0x18 ;  /* 0x0000000804067291 */ /* 0x010fe2000f8ec0ff */
[----:B-1----:R-:W-:-:S13]  /*00d0*/  ISETP.NE.AND P0, PT, R11, RZ, PT ;  /* 0x000000ff0b00720c */ /* 0x002fda0003f05270 */
[----:B------:R-:W-:Y:S01]  /*00e0*/  @!P0 IMAD.MOV.U32 R6, RZ, RZ, -0x1 ;  /* 0xffffffffff068424 */ /* 0x000fe200078e00ff */
[----:B------:R-:W-:Y:S01]  /*00f0*/  @!P0 STS [UR6+0x8], RZ ;  /* 0x000008ffff008988 */ /* 0x000fe20008000806 */
[----:B------:R-:W-:-:S05]  /*0100*/  @!P0 IMAD.MOV.U32 R7, RZ, RZ, -0x1 ;  /* 0xffffffffff078424 */ /* 0x000fca00078e00ff */
[----:B------:R-:W-:Y:S01]  /*0110*/  @!P0 STS.64 [UR6], R6 ;  /* 0x00000006ff008988 */ /* 0x000fe20008000a06 */
[----:B------:R-:W-:Y:S06]  /*0120*/  BAR.SYNC.DEFER_BLOCKING 0x0 ;  /* 0x0000000000007b1d */ /* 0x000fec0000010000 */
[----:B0-----:R-:W0:Y:S01]  /*0130*/  LDS R4, [UR6+0x8] ;  /* 0x00000806ff047984 */ /* 0x001e220008000800 */
[----:B---3--:R-:W-:-:S04]  /*0140*/  ISETP.GE.AND P0, PT, R11, R0, PT ;  /* 0x000000000b00720c */ /* 0x008fc80003f06270 */
[----:B0-----:R-:W-:-:S13]  /*0150*/  ISETP.NE.OR P0, PT, R4, RZ, P0 ;  /* 0x000000ff0400720c */ /* 0x001fda0000705670 */
[----:B------:R-:W-:Y:S05]  /*0160*/  @P0 EXIT ;  /* 0x000000000000094d */ /* 0x000fea0003800000 */
[----:B------:R-:W0:Y:S01]  /*0170*/  LDCU.64 UR12, c[0x0][0x3a0] ;  /* 0x00007400ff0c77ac */ /* 0x000e220008000a00 */
[----:B------:R-:W-:Y:S02]  /*0180*/  IMAD.MOV.U32 R4, RZ, RZ, 0x1 ;  /* 0x00000001ff047424 */ /* 0x000fe400078e00ff */
[----:B------:R-:W-:Y:S01]  /*0190*/  IMAD.MOV.U32 R10, RZ, RZ, R11 ;  /* 0x000000ffff0a7224 */ /* 0x000fe200078e000b */
[----:B------:R-:W1:Y:S02]  /*01a0*/  LDCU UR4, c[0x0][0x398] ;  /* 0x00007300ff0477ac */ /* 0x000e640008000800 */
[CC--:B------:R-:W-:Y:S02]  /*01b0*/  SHF.L.U64.HI R12, R4.reuse, R11.reuse, RZ ;  /* 0x0000000b040c7219 */ /* 0x0c0fe400000102ff */
[----:B------:R-:W-:Y:S01]  /*01c0*/  SHF.L.U32 R13, R4, R11, RZ ;  /* 0x0000000b040d7219 */ /* 0x000fe200000006ff */
[----:B------:R-:W2:Y:S01]  /*01d0*/  LDCU UR9, c[0x0][0x360] ;  /* 0x00006c00ff0977ac */ /* 0x000ea20008000800 */
[----:B0-----:R-:W-:Y:S01]  /*01e0*/  IADD3 R8, P0, PT, R9, UR12, RZ ;  /* 0x0000000c09087c10 */ /* 0x001fe2000ff1e0ff */
[----:B-1----:R-:W-:-:S04]  /*01f0*/  UIADD3 UR4, UPT, UPT, -UR4, 0x41, URZ ;  /* 0x0000004104047890 */ /* 0x002fc8000fffe1ff */
[----:B------:R-:W-:-:S08]  /*0200*/  IMAD.X R9, RZ, RZ, UR13, P0 ;  /* 0x0000000dff097e24 */ /* 0x000fd000080e06ff */
.L_x_19:
[----:B------:R-:W-:Y:S05]  /*0210*/  WARPSYNC.ALL ;  /* 0x0000000000007948 */ /* 0x000fea0003800000 */
[----:B------:R-:W0:Y:S01]  /*0220*/  LDS.64 R4, [UR6] ;  /* 0x00000006ff047984 */ /* 0x000e220008000a00 */
[----:B------:R-:W-:Y:S01]  /*0230*/  BAR.SYNC.DEFER_BLOCKING 0x0 ;  /* 0x0000000000007b1d */ /* 0x000fe20000010000 */
[----:B-----5:R-:W-:-:S05]  /*0240*/  IADD3 R14, P0, PT, R2, R11, RZ ;  /* 0x0000000b020e7210 */ /* 0x020fca0007f1e0ff */
[----:B------:R-:W-:Y:S02]  /*0250*/  IMAD.X R15, RZ, RZ, R3, P0 ;  /* 0x000000ffff0f7224 */ /* 0x000fe400000e0603 */
[----:B------:R-:W1:Y:S01]  /*0260*/  LDC.64 R6, c[0x0][0x390] ;  /* 0x0000e400ff067b82 */ /* 0x000e620000000a00 */
[----:B------:R-:W-:Y:S07]  /*0270*/  STS.64 [UR6], RZ ;  /* 0x000000ffff007988 */ /* 0x000fee0008000a06 */
[----:B------:R-:W-:Y:S06]  /*0280*/  BAR.SYNC.DEFER_BLOCKING 0x0 ;  /* 0x0000000000007b1d */ /* 0x000fec0000010000 */
[----:B------:R-:W1:Y:S02]  /*0290*/  LD.E.S8 R15, desc[UR10][R14.64] ;  /* 0x0000000a0e0f7980 */ /* 0x000e64000c101300 */
[----:B-1----:R-:W-:-:S06]  /*02a0*/  IMAD.WIDE R6, R15, 0x8, R6 ;  /* 0x000000080f067825 */ /* 0x002fcc00078e0206 */
[----:B------:R-:W3:Y:S01]  /*02b0*/  LDG.E.64 R6, desc[UR10][R6.64] ;  /* 0x0000000a06067981 */ /* 0x000ee2000c1e1b00 */
[--C-:B0-----:R-:W-:Y:S01]  /*02c0*/  SHF.R.U64 R17, R4, UR4, R5.reuse ;  /* 0x0000000404117c19 */ /* 0x101fe20008001205 */
[----:B------:R-:W-:Y:S01]  /*02d0*/  BSSY.RECONVERGENT B0, `(.L_x_15) ;  /* 0x000000c000007945 */ /* 0x000fe20003800200 */
[----:B------:R-:W-:Y:S02]  /*02e0*/  SHF.R.U32.HI R16, RZ, UR4, R5 ;  /* 0x00000004ff107c19 */ /* 0x000fe40008011605 */
[CC--:B---3--:R-:W-:Y:S02]  /*02f0*/  SHF.L.U32 R4, R6.reuse, R10.reuse, RZ ;  /* 0x0000000a06047219 */ /* 0x0c8fe400000006ff */
[----:B------:R-:W-:Y:S02]  /*0300*/  SHF.L.U64.HI R5, R6, R10, R7 ;  /* 0x0000000a06057219 */ /* 0x000fe40000010207 */
[----:B------:R-:W-:Y:S02]  /*0310*/  LOP3.LUT R17, R4, R17, RZ, 0xfc, !PT ;  /* 0x0000001104117212 */ /* 0x000fe400078efcff */
[----:B------:R-:W-:-:S07]  /*0320*/  LOP3.LUT R19, R5, R16, RZ, 0xfc, !PT ;  /* 0x0000001005137212 */ /* 0x000fce00078efcff */
.L_x_16:
[----:B------:R-:W0:Y:S01]  /*0330*/  LDS.64 R4, [UR6] ;  /* 0x00000006ff047984 */ /* 0x000e220008000a00 */
[----:B------:R-:W-:Y:S01]  /*0340*/  IMAD.U32 R15, RZ, RZ, UR6 ;  /* 0x00000006ff0f7e24 */ /* 0x000fe2000f8e00ff */
[----:B0-----:R-:W-:Y:S02]  /*0350*/  LOP3.LUT R6, R4, R17, RZ, 0xfc, !PT ;  /* 0x0000001104067212 */ /* 0x001fe400078efcff */
[----:B------:R-:W-:-:S05]  /*0360*/  LOP3.LUT R7, R5, R19, RZ, 0xfc, !PT ;  /* 0x0000001305077212 */ /* 0x000fca00078efcff */
[----:B------:R-:W0:Y:S02]  /*0370*/  ATOMS.CAST.SPIN.64 P0, [R15], R4, R6 ;  /* 0x000000040f00758d */ /* 0x000e240001800406 */
[----:B0-----:R-:W-:Y:S05]  /*0380*/  @!P0 BRA `(.L_x_16) ;  /* 0xfffffffc00e88947 */ /* 0x001fea000383ffff */
[----:B--2---:R-:W-:Y:S05]  /*0390*/  BSYNC.RECONVERGENT B0 ;  /* 0x0000000000007941 */ /* 0x004fea0003800200 */
.L_x_15:
[----:B------:R-:W-:Y:S06]  /*03a0*/  BAR.SYNC.DEFER_BLOCKING 0x0 ;  /* 0x0000000000007b1d */ /* 0x000fec0000010000 */
[----:B------:R-:W-:Y:S01]  /*03b0*/  BSSY.RECONVERGENT B0, `(.L_x_17) ;  /* 0x000000b000007945 */ /* 0x000fe20003800200 */
[----:B------:R-:W0:Y:S02]  /*03c0*/  LDS.64 R4, [UR6] ;  /* 0x00000006ff047984 */ /* 0x000e240008000a00 */
[----:B0-----:R-:W-:-:S04]  /*03d0*/  LOP3.LUT P0, RZ, R4, R13, RZ, 0xc0, !PT ;  /* 0x0000000d04ff7212 */ /* 0x001fc8000780c0ff */
[----:B------:R-:W-:-:S13]  /*03e0*/  LOP3.LUT P0, RZ, R5, R12, RZ, 0xc0, P0 ;  /* 0x0000000c05ff7212 */ /* 0x000fda000000c0ff */
[----:B------:R-:W-:Y:S05]  /*03f0*/  @P0 BRA `(.L_x_18) ;  /* 0x0000000000180947 */ /* 0x000fea0003800000 */
[----:B------:R-:W0:Y:S01]  /*0400*/  S2UR UR7, SR_CgaCtaId ;  /* 0x00000000000779c3 */ /* 0x000e220000008800 */
[----:B------:R-:W-:Y:S01]  /*0410*/  UIADD3 UR5, UPT, UPT, UR8, 0x8, URZ ;  /* 0x0000000808057890 */ /* 0x000fe2000fffe0ff */
[----:B------:R-:W-:-:S05]  /*0420*/  IMAD.MOV.U32 R4, RZ, RZ, 0x1 ;  /* 0x00000001ff047424 */ /* 0x000fca00078e00ff */
[----:B------:R1:W-:Y:S01]  /*0430*/  STG.E.U8 desc[UR10][R8.64], R4 ;  /* 0x0000000408007986 */ /* 0x0003e2000c10110a */
[----:B0-----:R-:W-:-:S09]  /*0440*/  ULEA UR5, UR7, UR5, 0x18 ;  /* 0x0000000507057291 */ /* 0x001fd2000f8ec0ff */
[----:B-1----:R-:W-:Y:S03]  /*0450*/  ATOMS.POPC.INC.32 RZ, [UR5] ;  /* 0x00000000ffff7f8c */ /* 0x002fe6000d800005 */
.L_x_18:
[----:B------:R-:W-:Y:S05]  /*0460*/  BSYNC.RECONVERGENT B0 ;  /* 0x0000000000007941 */ /* 0x000fea0003800200 */
.L_x_17:
[----:B------:R-:W-:Y:S01]  /*0470*/  BAR.SYNC.DEFER_BLOCKING 0x0 ;  /* 0x0000000000007b1d */ /* 0x000fe20000010000 */
[----:B------:R-:W-:-:S05]  /*0480*/  VIADD R11, R11, UR9 ;  /* 0x000000090b0b7c36 */ /* 0x000fca0008000000 */
[----:B------:R-:W-:Y:S01]  /*0490*/  ISETP.GE.AND P0, PT, R11, R0, PT ;  /* 0x000000000b00720c */ /* 0x000fe20003f06270 */
[----:B------:R-:W0:Y:S02]  /*04a0*/  LDS R4, [UR6+0x8] ;  /* 0x00000806ff047984 */ /* 0x000e240008000800 */
[----:B0-----:R-:W-:-:S13]  /*04b0*/  ISETP.EQ.AND P1, PT, R4, RZ, PT ;  /* 0x000000ff0400720c */ /* 0x001fda0003f22270 */
[----:B------:R-:W-:Y:S05]  /*04c0*/  @!P0 BRA P1, `(.L_x_19) ;  /* 0xfffffffc00508947 */ /* 0x000fea000083ffff */
[----:B------:R-:W-:Y:S05]  /*04d0*/  EXIT ;  /* 0x000000000000794d */ /* 0x000fea0003800000 */
.L_x_20:
        /* <DEDUP_REMOVED lines=10> */
.L_x_23:


//--------------------- .text._Z16build_mask_tablePciPy --------------------------
	.section	.text._Z16build_mask_tablePciPy,"ax",@progbits
	.align	128
        .global         _Z16build_mask_tablePciPy
        .type           _Z16build_mask_tablePciPy,@function
        .size           _Z16build_mask_tablePciPy,(.L_x_24 - _Z16build_mask_tablePciPy)
        .other          _Z16build_mask_tablePciPy,@"STO_CUDA_ENTRY STV_DEFAULT"
_Z16build_mask_tablePciPy:
.text._Z16build_mask_tablePciPy:
[----:B------:R-:W-:Y:S01]  /*0000*/  LDC R1, c[0x0][0x37c] ;  /* 0x0000df00ff017b82 */ /* 0x000fe20000000800 */
[----:B------:R-:W0:Y:S01]  /*0010*/  S2R R0, SR_TID.X ;  /* 0x0000000000007919 */ /* 0x000e220000002100 */
[----:B------:R-:W0:Y:S06]  /*0020*/  LDCU.64 UR6, c[0x0][0x380] ;  /* 0x00007000ff0677ac */ /* 0x000e2c0008000a00 */
[----:B------:R-:W1:Y:S01]  /*0030*/  LDC.64 R6, c[0x0][0x390] ;  /* 0x0000e400ff067b82 */ /* 0x000e620000000a00 */
[----:B------:R-:W2:Y:S01]  /*0040*/  LDCU.64 UR4, c[0x0][0x358] ;  /* 0x00006b00ff0477ac */ /* 0x000ea20008000a00 */
[----:B0-----:R-:W-:Y:S01]  /*0050*/  IADD3 R2, P0, PT, R0, UR6, RZ ;  /* 0x0000000600027c10 */ /* 0x001fe2000ff1e0ff */
[----:B------:R-:W0:Y:S01]  /*0060*/  S2R R9, SR_CTAID.X ;  /* 0x0000000000097919 */ /* 0x000e220000002500 */
[----:B------:R-:W3:Y:S03]  /*0070*/  LDCU UR6, c[0x0][0x388] ;  /* 0x00007100ff0677ac */ /* 0x000ee60008000800 */
[----:B------:R-:W-:-:S05]  /*0080*/  IMAD.X R3, RZ, RZ, UR7, P0 ;  /* 0x00000007ff037e24 */ /* 0x000fca00080e06ff */
[----:B--2---:R-:W0:Y:S01]  /*0090*/  LDG.E.S8 R2, desc[UR4][R2.64] ;  /* 0x0000000402027981 */ /* 0x004e22000c1e1300 */
[----:B------:R-:W-:-:S05]  /*00a0*/  LOP3.LUT R0, RZ, R0, RZ, 0x33, !PT ;  /* 0x00000000ff007212 */ /* 0x000fca00078e33ff */
[----:B---3--:R-:W-:Y:S01]  /*00b0*/  VIADD R5, R0, UR6 ;  /* 0x0000000600057c36 */ /* 0x008fe20008000000 */
[C---:B0-----:R-:W-:Y:S01]  /*00c0*/  ISETP.NE.AND P0, PT, R9.reuse, R2, PT ;  /* 0x000000020900720c */ /* 0x041fe20003f05270 */
[----:B-1----:R-:W-:-:S03]  /*00d0*/  IMAD.WIDE.U32 R2, R9, 0x8, R6 ;  /* 0x0000000809027825 */ /* 0x002fc600078e0006 */
[----:B------:R-:W-:-:S04]  /*00e0*/  SEL R0, RZ, 0x1, P0 ;  /* 0x00000001ff007807 */ /* 0x000fc80000000000 */
[----:B------:R-:W-:-:S04]  /*00f0*/  SHF.L.U32 R5, R0, R5, RZ ;  /* 0x0000000500057219 */ /* 0x000fc800000006ff */
[----:B------:R-:W-:-:S04]  /*0100*/  LOP3.LUT R4, RZ, R5, RZ, 0x33, !PT ;  /* 0x00000005ff047212 */ /* 0x000fc800078e33ff */
[----:B------:R-:W-:-:S05]  /*0110*/  SHF.R.S32.HI R5, RZ, 0x1f, R4 ;  /* 0x0000001fff057819 */ /* 0x000fca0000011404 */
[----:B------:R-:W-:Y:S01]  /*0120*/  REDG.E.AND.64.STRONG.GPU desc[UR4][R2.64], R4 ;  /* 0x000000040200798e */ /* 0x000fe2000e92e504 */
[----:B------:R-:W-:Y:S05]  /*0130*/  EXIT ;  /* 0x000000000000794d */ /* 0x000fea0003800000 */
.L_x_21:
        /* <DEDUP_REMOVED lines=12> */
.L_x_24:


//--------------------- .nv.shared.reserved.0     --------------------------
	.section	.nv.shared.reserved.0,"aw",@nobits
	.weak		__nv_reservedSMEM_offset_0_alias
	.size		__nv_reservedSMEM_offset_0_alias, 0, 64
	.other		__nv_reservedSMEM_offset_0_alias,@"STO_CUDA_RESERVED_SHARED STV_DEFAULT"
__nv_reservedSMEM_offset_0_alias:
	.zero		0
	.zero		64


//--------------------- .nv.shared._Z8shift_orPPcPiPyiPb --------------------------
	.section	.nv.shared._Z8shift_orPPcPiPyiPb,"aw",@nobits
	.sectionflags	@""
	.align	8
.nv.shared._Z8shift_orPPcPiPyiPb:
	.zero		1036


//--------------------- .nv.constant0._Z18shift_or_optimizedPPcPiPyiPb --------------------------
	.section	.nv.constant0._Z18shift_or_optimizedPPcPiPyiPb,"a",@progbits
	.sectionflags	@""
	.align	4
.nv.constant0._Z18shift_or_optimizedPPcPiPyiPb:
	.zero		936


//--------------------- .nv.constant0._Z8shift_orPPcPiPyiPb --------------------------
	.section	.nv.constant0._Z8shift_orPPcPiPyiPb,"a",@progbits
	.sectionflags	@""
	.align	4
.nv.constant0._Z8shift_orPPcPiPyiPb:
	.zero		936


//--------------------- .nv.constant0._Z16build_mask_tablePciPy --------------------------
	.section	.nv.constant0._Z16build_mask_tablePciPy,"a",@progbits
	.sectionflags	@""
	.align	4
.nv.constant0._Z16build_mask_tablePciPy:
	.zero		920


//--------------------- SYMBOLS --------------------------

	.type		.nv.reservedSmem.offset0,@object
	.size		.nv.reservedSmem.offset0,0x4
	.type		.nv.reservedSmem.cap,@object
	.size		.nv.reservedSmem.cap,0x4
